//
// Generated by NVIDIA NVVM Compiler
//
// Compiler Build ID: CL-36424714
// Cuda compilation tools, release 13.0, V13.0.88
// Based on NVVM 20.0.0
//

.version 9.0
.target sm_100
.address_size 64

	// .globl	_Z20matrixMultiplyKernelPfS_S_iiii
// _ZZ20matrixMultiplyKernelPfS_S_iiiiE5tileA has been demoted
// _ZZ20matrixMultiplyKernelPfS_S_iiiiE5tileB has been demoted

.visible .entry _Z20matrixMultiplyKernelPfS_S_iiii(
	.param .u64 .ptr .align 1 _Z20matrixMultiplyKernelPfS_S_iiii_param_0,
	.param .u64 .ptr .align 1 _Z20matrixMultiplyKernelPfS_S_iiii_param_1,
	.param .u64 .ptr .align 1 _Z20matrixMultiplyKernelPfS_S_iiii_param_2,
	.param .u32 _Z20matrixMultiplyKernelPfS_S_iiii_param_3,
	.param .u32 _Z20matrixMultiplyKernelPfS_S_iiii_param_4,
	.param .u32 _Z20matrixMultiplyKernelPfS_S_iiii_param_5,
	.param .u32 _Z20matrixMultiplyKernelPfS_S_iiii_param_6
)
{
	.reg .pred 	%p<60>;
	.reg .b32 	%r<171>;
	.reg .b32 	%f<166>;
	.reg .b64 	%rd<64>;
	// demoted variable
	.shared .align 4 .b8 _ZZ20matrixMultiplyKernelPfS_S_iiiiE5tileA[1024];
	// demoted variable
	.shared .align 4 .b8 _ZZ20matrixMultiplyKernelPfS_S_iiiiE5tileB[1024];
	ld.param.u64 	%rd14, [_Z20matrixMultiplyKernelPfS_S_iiii_param_0];
	ld.param.u64 	%rd15, [_Z20matrixMultiplyKernelPfS_S_iiii_param_1];
	ld.param.u32 	%r63, [_Z20matrixMultiplyKernelPfS_S_iiii_param_3];
	ld.param.u32 	%r64, [_Z20matrixMultiplyKernelPfS_S_iiii_param_4];
	ld.param.u32 	%r65, [_Z20matrixMultiplyKernelPfS_S_iiii_param_5];
	ld.param.u32 	%r66, [_Z20matrixMultiplyKernelPfS_S_iiii_param_6];
	cvta.to.global.u64 	%rd1, %rd15;
	cvta.to.global.u64 	%rd2, %rd14;
	mov.u32 	%r68, %ctaid.y;
	mov.u32 	%r1, %ntid.y;
	mov.u32 	%r2, %tid.y;
	mad.lo.s32 	%r3, %r68, %r1, %r2;
	mov.u32 	%r69, %ctaid.x;
	mov.u32 	%r4, %ntid.x;
	mov.u32 	%r5, %tid.x;
	mad.lo.s32 	%r6, %r69, %r4, %r5;
	and.b32  	%r7, %r4, 7;
	and.b32  	%r8, %r4, 3;
	mov.b32 	%r156, 0;
$L__BB0_1:
	setp.lt.s32 	%p1, %r156, %r63;
	mul.lo.s32 	%r10, %r156, %r64;
	shl.b32 	%r70, %r156, 6;
	mov.u32 	%r71, _ZZ20matrixMultiplyKernelPfS_S_iiiiE5tileA;
	add.s32 	%r11, %r71, %r70;
	mul.lo.s32 	%r12, %r156, %r66;
	mov.u32 	%r72, _ZZ20matrixMultiplyKernelPfS_S_iiiiE5tileB;
	add.s32 	%r13, %r72, %r70;
	@%p1 bra 	$L__BB0_35;
	setp.lt.s32 	%p2, %r156, %r65;
	@%p2 bra 	$L__BB0_14;
	setp.lt.u32 	%p3, %r4, 8;
	mov.b32 	%r161, 0;
	@%p3 bra 	$L__BB0_6;
	and.b32  	%r74, %r4, -8;
	neg.s32 	%r159, %r74;
	add.s32 	%r158, %r11, 16;
	add.s32 	%r157, %r13, 16;
$L__BB0_5:
	.pragma "nounroll";
	and.b32  	%r161, %r4, 2040;
	mov.b32 	%r80, 0;
	st.shared.u32 	[%r158+-16], %r80;
	st.shared.u32 	[%r157+-16], %r80;
	st.shared.u32 	[%r158+-12], %r80;
	st.shared.u32 	[%r157+-12], %r80;
	st.shared.u32 	[%r158+-8], %r80;
	st.shared.u32 	[%r157+-8], %r80;
	st.shared.u32 	[%r158+-4], %r80;
	st.shared.u32 	[%r157+-4], %r80;
	st.shared.u32 	[%r158], %r80;
	st.shared.u32 	[%r157], %r80;
	st.shared.u32 	[%r158+4], %r80;
	st.shared.u32 	[%r157+4], %r80;
	st.shared.u32 	[%r158+8], %r80;
	st.shared.u32 	[%r157+8], %r80;
	st.shared.u32 	[%r158+12], %r80;
	st.shared.u32 	[%r157+12], %r80;
	add.s32 	%r159, %r159, 8;
	add.s32 	%r158, %r158, 32;
	add.s32 	%r157, %r157, 32;
	setp.ne.s32 	%p4, %r159, 0;
	@%p4 bra 	$L__BB0_5;
$L__BB0_6:
	setp.eq.s32 	%p5, %r7, 0;
	@%p5 bra 	$L__BB0_92;
	add.s32 	%r81, %r7, -1;
	setp.lt.u32 	%p6, %r81, 3;
	@%p6 bra 	$L__BB0_9;
	shl.b32 	%r82, %r161, 2;
	add.s32 	%r83, %r11, %r82;
	mov.b32 	%r84, 0;
	st.shared.u32 	[%r83], %r84;
	add.s32 	%r85, %r13, %r82;
	st.shared.u32 	[%r85], %r84;
	st.shared.u32 	[%r83+4], %r84;
	st.shared.u32 	[%r85+4], %r84;
	st.shared.u32 	[%r83+8], %r84;
	st.shared.u32 	[%r85+8], %r84;
	st.shared.u32 	[%r83+12], %r84;
	st.shared.u32 	[%r85+12], %r84;
	add.s32 	%r161, %r161, 4;
$L__BB0_9:
	setp.eq.s32 	%p7, %r8, 0;
	@%p7 bra 	$L__BB0_92;
	setp.eq.s32 	%p8, %r8, 1;
	@%p8 bra 	$L__BB0_12;
	shl.b32 	%r86, %r161, 2;
	add.s32 	%r87, %r11, %r86;
	mov.b32 	%r88, 0;
	st.shared.u32 	[%r87], %r88;
	add.s32 	%r89, %r13, %r86;
	st.shared.u32 	[%r89], %r88;
	st.shared.u32 	[%r87+4], %r88;
	st.shared.u32 	[%r89+4], %r88;
	add.s32 	%r161, %r161, 2;
$L__BB0_12:
	and.b32  	%r90, %r4, 1;
	setp.eq.b32 	%p9, %r90, 1;
	not.pred 	%p10, %p9;
	@%p10 bra 	$L__BB0_92;
	shl.b32 	%r91, %r161, 2;
	add.s32 	%r92, %r11, %r91;
	mov.b32 	%r93, 0;
	st.shared.u32 	[%r92], %r93;
	add.s32 	%r94, %r13, %r91;
	st.shared.u32 	[%r94], %r93;
	bra.uni 	$L__BB0_92;
$L__BB0_14:
	setp.lt.u32 	%p11, %r4, 4;
	mov.b32 	%r164, 0;
	@%p11 bra 	$L__BB0_25;
	mov.b32 	%r163, 0;
$L__BB0_16:
	shl.b32 	%r97, %r163, 2;
	add.s32 	%r30, %r11, %r97;
	mov.b32 	%r98, 0;
	st.shared.u32 	[%r30], %r98;
	setp.ge.s32 	%p12, %r163, %r66;
	mov.f32 	%f137, 0f00000000;
	@%p12 bra 	$L__BB0_18;
	add.s32 	%r99, %r163, %r12;
	mul.wide.s32 	%rd16, %r99, 4;
	add.s64 	%rd17, %rd1, %rd16;
	ld.global.f32 	%f137, [%rd17];
$L__BB0_18:
	add.s32 	%r31, %r13, %r97;
	st.shared.f32 	[%r31], %f137;
	add.s32 	%r101, %r163, 1;
	mov.b32 	%r102, 0;
	st.shared.u32 	[%r30+4], %r102;
	setp.ge.s32 	%p13, %r101, %r66;
	cvt.s64.s32 	%rd18, %r12;
	cvt.s64.s32 	%rd19, %r163;
	add.s64 	%rd20, %rd19, %rd18;
	shl.b64 	%rd21, %rd20, 2;
	add.s64 	%rd3, %rd1, %rd21;
	mov.f32 	%f138, 0f00000000;
	@%p13 bra 	$L__BB0_20;
	ld.global.f32 	%f138, [%rd3+4];
$L__BB0_20:
	st.shared.f32 	[%r31+4], %f138;
	add.s32 	%r103, %r163, 2;
	mov.b32 	%r104, 0;
	st.shared.u32 	[%r30+8], %r104;
	setp.ge.s32 	%p14, %r103, %r66;
	mov.f32 	%f139, 0f00000000;
	@%p14 bra 	$L__BB0_22;
	ld.global.f32 	%f139, [%rd3+8];
$L__BB0_22:
	st.shared.f32 	[%r31+8], %f139;
	add.s32 	%r105, %r163, 3;
	mov.b32 	%r106, 0;
	st.shared.u32 	[%r30+12], %r106;
	setp.ge.s32 	%p15, %r105, %r66;
	mov.f32 	%f140, 0f00000000;
	@%p15 bra 	$L__BB0_24;
	ld.global.f32 	%f140, [%rd3+12];
$L__BB0_24:
	st.shared.f32 	[%r31+12], %f140;
	add.s32 	%r163, %r163, 4;
	and.b32  	%r164, %r4, 2044;
	setp.ne.s32 	%p16, %r163, %r164;
	@%p16 bra 	$L__BB0_16;
$L__BB0_25:
	setp.eq.s32 	%p17, %r8, 0;
	@%p17 bra 	$L__BB0_92;
	shl.b32 	%r107, %r164, 2;
	add.s32 	%r35, %r11, %r107;
	mov.b32 	%r108, 0;
	st.shared.u32 	[%r35], %r108;
	setp.ge.s32 	%p18, %r164, %r66;
	mov.f32 	%f141, 0f00000000;
	@%p18 bra 	$L__BB0_28;
	add.s32 	%r109, %r164, %r12;
	mul.wide.s32 	%rd22, %r109, 4;
	add.s64 	%rd23, %rd1, %rd22;
	ld.global.f32 	%f141, [%rd23];
$L__BB0_28:
	setp.eq.s32 	%p19, %r8, 1;
	add.s32 	%r36, %r13, %r107;
	st.shared.f32 	[%r36], %f141;
	@%p19 bra 	$L__BB0_92;
	add.s32 	%r111, %r164, 1;
	mov.b32 	%r112, 0;
	st.shared.u32 	[%r35+4], %r112;
	setp.ge.s32 	%p20, %r111, %r66;
	cvt.s64.s32 	%rd24, %r12;
	cvt.u64.u32 	%rd25, %r164;
	add.s64 	%rd26, %rd25, %rd24;
	shl.b64 	%rd27, %rd26, 2;
	add.s64 	%rd4, %rd1, %rd27;
	mov.f32 	%f142, 0f00000000;
	@%p20 bra 	$L__BB0_31;
	ld.global.f32 	%f142, [%rd4+4];
$L__BB0_31:
	setp.eq.s32 	%p21, %r8, 2;
	st.shared.f32 	[%r36+4], %f142;
	@%p21 bra 	$L__BB0_92;
	add.s32 	%r113, %r164, 2;
	mov.b32 	%r114, 0;
	st.shared.u32 	[%r35+8], %r114;
	setp.ge.s32 	%p22, %r113, %r66;
	mov.f32 	%f143, 0f00000000;
	@%p22 bra 	$L__BB0_34;
	ld.global.f32 	%f143, [%rd4+8];
$L__BB0_34:
	st.shared.f32 	[%r36+8], %f143;
	bra.uni 	$L__BB0_92;
$L__BB0_35:
	setp.lt.s32 	%p23, %r156, %r65;
	@%p23 bra 	$L__BB0_57;
	setp.lt.u32 	%p24, %r4, 4;
	mov.b32 	%r166, 0;
	@%p24 bra 	$L__BB0_47;
	mov.b32 	%r165, 0;
$L__BB0_38:
	setp.ge.s32 	%p25, %r165, %r64;
	mov.f32 	%f144, 0f00000000;
	@%p25 bra 	$L__BB0_40;
	add.s32 	%r117, %r165, %r10;
	mul.wide.s32 	%rd28, %r117, 4;
	add.s64 	%rd29, %rd2, %rd28;
	ld.global.f32 	%f144, [%rd29];
$L__BB0_40:
	shl.b32 	%r118, %r165, 2;
	add.s32 	%r38, %r11, %r118;
	st.shared.f32 	[%r38], %f144;
	add.s32 	%r39, %r13, %r118;
	mov.b32 	%r119, 0;
	st.shared.u32 	[%r39], %r119;
	add.s32 	%r120, %r165, 1;
	setp.ge.s32 	%p26, %r120, %r64;
	cvt.s64.s32 	%rd30, %r10;
	cvt.s64.s32 	%rd31, %r165;
	add.s64 	%rd32, %rd31, %rd30;
	shl.b64 	%rd33, %rd32, 2;
	add.s64 	%rd5, %rd2, %rd33;
	mov.f32 	%f145, 0f00000000;
	@%p26 bra 	$L__BB0_42;
	ld.global.f32 	%f145, [%rd5+4];
$L__BB0_42:
	st.shared.f32 	[%r38+4], %f145;
	mov.b32 	%r121, 0;
	st.shared.u32 	[%r39+4], %r121;
	add.s32 	%r122, %r165, 2;
	setp.ge.s32 	%p27, %r122, %r64;
	mov.f32 	%f146, 0f00000000;
	@%p27 bra 	$L__BB0_44;
	ld.global.f32 	%f146, [%rd5+8];
$L__BB0_44:
	st.shared.f32 	[%r38+8], %f146;
	mov.b32 	%r123, 0;
	st.shared.u32 	[%r39+8], %r123;
	add.s32 	%r124, %r165, 3;
	setp.ge.s32 	%p28, %r124, %r64;
	mov.f32 	%f147, 0f00000000;
	@%p28 bra 	$L__BB0_46;
	ld.global.f32 	%f147, [%rd5+12];
$L__BB0_46:
	st.shared.f32 	[%r38+12], %f147;
	mov.b32 	%r125, 0;
	st.shared.u32 	[%r39+12], %r125;
	add.s32 	%r165, %r165, 4;
	and.b32  	%r166, %r4, 2044;
	setp.ne.s32 	%p29, %r165, %r166;
	@%p29 bra 	$L__BB0_38;
$L__BB0_47:
	setp.eq.s32 	%p30, %r8, 0;
	@%p30 bra 	$L__BB0_92;
	setp.ge.s32 	%p31, %r166, %r64;
	mov.f32 	%f148, 0f00000000;
	@%p31 bra 	$L__BB0_50;
	add.s32 	%r126, %r166, %r10;
	mul.wide.s32 	%rd34, %r126, 4;
	add.s64 	%rd35, %rd2, %rd34;
	ld.global.f32 	%f148, [%rd35];
$L__BB0_50:
	setp.eq.s32 	%p32, %r8, 1;
	shl.b32 	%r127, %r166, 2;
	add.s32 	%r43, %r11, %r127;
	st.shared.f32 	[%r43], %f148;
	add.s32 	%r44, %r13, %r127;
	mov.b32 	%r128, 0;
	st.shared.u32 	[%r44], %r128;
	@%p32 bra 	$L__BB0_92;
	add.s32 	%r129, %r166, 1;
	setp.ge.s32 	%p33, %r129, %r64;
	cvt.s64.s32 	%rd36, %r10;
	cvt.u64.u32 	%rd37, %r166;
	add.s64 	%rd38, %rd37, %rd36;
	shl.b64 	%rd39, %rd38, 2;
	add.s64 	%rd6, %rd2, %rd39;
	mov.f32 	%f149, 0f00000000;
	@%p33 bra 	$L__BB0_53;
	ld.global.f32 	%f149, [%rd6+4];
$L__BB0_53:
	setp.eq.s32 	%p34, %r8, 2;
	st.shared.f32 	[%r43+4], %f149;
	mov.b32 	%r130, 0;
	st.shared.u32 	[%r44+4], %r130;
	@%p34 bra 	$L__BB0_92;
	add.s32 	%r131, %r166, 2;
	setp.ge.s32 	%p35, %r131, %r64;
	mov.f32 	%f150, 0f00000000;
	@%p35 bra 	$L__BB0_56;
	ld.global.f32 	%f150, [%rd6+8];
$L__BB0_56:
	st.shared.f32 	[%r43+8], %f150;
	mov.b32 	%r132, 0;
	st.shared.u32 	[%r44+8], %r132;
	bra.uni 	$L__BB0_92;
$L__BB0_57:
	setp.lt.u32 	%p36, %r4, 4;
	mov.b32 	%r168, 0;
	@%p36 bra 	$L__BB0_76;
	mov.b32 	%r167, 0;
	cvt.s64.s32 	%rd44, %r10;
$L__BB0_59:
	setp.ge.s32 	%p37, %r167, %r64;
	mov.f32 	%f151, 0f00000000;
	@%p37 bra 	$L__BB0_61;
	add.s32 	%r135, %r167, %r10;
	mul.wide.s32 	%rd40, %r135, 4;
	add.s64 	%rd41, %rd2, %rd40;
	ld.global.f32 	%f151, [%rd41];
$L__BB0_61:
	shl.b32 	%r136, %r167, 2;
	add.s32 	%r46, %r11, %r136;
	st.shared.f32 	[%r46], %f151;
	setp.ge.s32 	%p38, %r167, %r66;
	mov.f32 	%f152, 0f00000000;
	@%p38 bra 	$L__BB0_63;
	add.s32 	%r137, %r167, %r12;
	mul.wide.s32 	%rd42, %r137, 4;
	add.s64 	%rd43, %rd1, %rd42;
	ld.global.f32 	%f152, [%rd43];
$L__BB0_63:
	shl.b32 	%r138, %r167, 2;
	add.s32 	%r47, %r13, %r138;
	st.shared.f32 	[%r47], %f152;
	add.s32 	%r48, %r167, 1;
	setp.ge.s32 	%p39, %r48, %r64;
	cvt.s64.s32 	%rd7, %r167;
	add.s64 	%rd45, %rd7, %rd44;
	shl.b64 	%rd46, %rd45, 2;
	add.s64 	%rd8, %rd2, %rd46;
	mov.f32 	%f153, 0f00000000;
	@%p39 bra 	$L__BB0_65;
	ld.global.f32 	%f153, [%rd8+4];
$L__BB0_65:
	st.shared.f32 	[%r46+4], %f153;
	setp.ge.s32 	%p40, %r48, %r66;
	cvt.s64.s32 	%rd47, %r12;
	add.s64 	%rd48, %rd7, %rd47;
	shl.b64 	%rd49, %rd48, 2;
	add.s64 	%rd9, %rd1, %rd49;
	mov.f32 	%f154, 0f00000000;
	@%p40 bra 	$L__BB0_67;
	ld.global.f32 	%f154, [%rd9+4];
$L__BB0_67:
	st.shared.f32 	[%r47+4], %f154;
	add.s32 	%r49, %r167, 2;
	setp.ge.s32 	%p41, %r49, %r64;
	mov.f32 	%f155, 0f00000000;
	@%p41 bra 	$L__BB0_69;
	ld.global.f32 	%f155, [%rd8+8];
$L__BB0_69:
	st.shared.f32 	[%r46+8], %f155;
	setp.ge.s32 	%p42, %r49, %r66;
	mov.f32 	%f156, 0f00000000;
	@%p42 bra 	$L__BB0_71;
	ld.global.f32 	%f156, [%rd9+8];
$L__BB0_71:
	st.shared.f32 	[%r47+8], %f156;
	add.s32 	%r50, %r167, 3;
	setp.ge.s32 	%p43, %r50, %r64;
	mov.f32 	%f157, 0f00000000;
	@%p43 bra 	$L__BB0_73;
	ld.global.f32 	%f157, [%rd8+12];
$L__BB0_73:
	st.shared.f32 	[%r46+12], %f157;
	setp.ge.s32 	%p44, %r50, %r66;
	mov.f32 	%f158, 0f00000000;
	@%p44 bra 	$L__BB0_75;
	ld.global.f32 	%f158, [%rd9+12];
$L__BB0_75:
	st.shared.f32 	[%r47+12], %f158;
	add.s32 	%r167, %r167, 4;
	and.b32  	%r168, %r4, 2044;
	setp.ne.s32 	%p45, %r167, %r168;
	@%p45 bra 	$L__BB0_59;
$L__BB0_76:
	setp.eq.s32 	%p46, %r8, 0;
	@%p46 bra 	$L__BB0_92;
	setp.ge.s32 	%p47, %r168, %r64;
	mov.f32 	%f159, 0f00000000;
	@%p47 bra 	$L__BB0_79;
	add.s32 	%r139, %r168, %r10;
	mul.wide.s32 	%rd50, %r139, 4;
	add.s64 	%rd51, %rd2, %rd50;
	ld.global.f32 	%f159, [%rd51];
$L__BB0_79:
	shl.b32 	%r140, %r168, 2;
	add.s32 	%r54, %r11, %r140;
	st.shared.f32 	[%r54], %f159;
	setp.ge.s32 	%p48, %r168, %r66;
	mov.f32 	%f160, 0f00000000;
	@%p48 bra 	$L__BB0_81;
	add.s32 	%r141, %r168, %r12;
	mul.wide.s32 	%rd52, %r141, 4;
	add.s64 	%rd53, %rd1, %rd52;
	ld.global.f32 	%f160, [%rd53];
$L__BB0_81:
	setp.eq.s32 	%p49, %r8, 1;
	add.s32 	%r55, %r13, %r140;
	st.shared.f32 	[%r55], %f160;
	@%p49 bra 	$L__BB0_92;
	add.s32 	%r143, %r168, 1;
	setp.ge.s32 	%p50, %r143, %r64;
	cvt.s64.s32 	%rd54, %r10;
	cvt.u64.u32 	%rd10, %r168;
	add.s64 	%rd55, %rd10, %rd54;
	shl.b64 	%rd56, %rd55, 2;
	add.s64 	%rd11, %rd2, %rd56;
	mov.f32 	%f161, 0f00000000;
	@%p50 bra 	$L__BB0_84;
	ld.global.f32 	%f161, [%rd11+4];
$L__BB0_84:
	st.shared.f32 	[%r54+4], %f161;
	setp.ge.s32 	%p51, %r143, %r66;
	cvt.s64.s32 	%rd57, %r12;
	add.s64 	%rd58, %rd10, %rd57;
	shl.b64 	%rd59, %rd58, 2;
	add.s64 	%rd12, %rd1, %rd59;
	mov.f32 	%f162, 0f00000000;
	@%p51 bra 	$L__BB0_86;
	ld.global.f32 	%f162, [%rd12+4];
$L__BB0_86:
	setp.eq.s32 	%p52, %r8, 2;
	st.shared.f32 	[%r55+4], %f162;
	add.s32 	%r56, %r168, 2;
	@%p52 bra 	$L__BB0_92;
	setp.ge.s32 	%p53, %r56, %r64;
	mov.f32 	%f163, 0f00000000;
	@%p53 bra 	$L__BB0_89;
	ld.global.f32 	%f163, [%rd11+8];
$L__BB0_89:
	st.shared.f32 	[%r54+8], %f163;
	setp.ge.s32 	%p54, %r56, %r66;
	mov.f32 	%f164, 0f00000000;
	@%p54 bra 	$L__BB0_91;
	ld.global.f32 	%f164, [%rd12+8];
$L__BB0_91:
	st.shared.f32 	[%r55+8], %f164;
$L__BB0_92:
	add.s32 	%r156, %r156, 1;
	setp.ne.s32 	%p55, %r156, %r1;
	@%p55 bra 	$L__BB0_1;
	bar.sync 	0;
	shl.b32 	%r147, %r2, 6;
	mov.u32 	%r148, _ZZ20matrixMultiplyKernelPfS_S_iiiiE5tileB;
	shl.b32 	%r149, %r5, 2;
	add.s32 	%r150, %r147, %r149;
	add.s32 	%r151, %r150, %r148;
	ld.shared.f32 	%f57, [%r151];
	ld.shared.f32 	%f58, [%r151+4];
	ld.shared.f32 	%f59, [%r151+8];
	ld.shared.f32 	%f60, [%r151+12];
	ld.shared.f32 	%f61, [%r151+16];
	ld.shared.f32 	%f62, [%r151+20];
	ld.shared.f32 	%f63, [%r151+24];
	ld.shared.f32 	%f64, [%r151+28];
	ld.shared.f32 	%f65, [%r151+32];
	ld.shared.f32 	%f66, [%r151+36];
	ld.shared.f32 	%f67, [%r151+40];
	ld.shared.f32 	%f68, [%r151+44];
	ld.shared.f32 	%f69, [%r151+48];
	ld.shared.f32 	%f70, [%r151+52];
	ld.shared.f32 	%f71, [%r151+56];
	ld.shared.f32 	%f72, [%r151+60];
	mov.u32 	%r152, _ZZ20matrixMultiplyKernelPfS_S_iiiiE5tileA;
	add.s32 	%r58, %r152, %r150;
	mov.f32 	%f165, 0f00000000;
	mov.b32 	%r170, 64;
	mov.b32 	%r169, 0;
$L__BB0_94:
	add.s32 	%r153, %r58, %r169;
	ld.shared.f32 	%f104, [%r153];
	fma.rn.f32 	%f105, %f104, %f57, %f165;
	fma.rn.f32 	%f106, %f104, %f58, %f105;
	fma.rn.f32 	%f107, %f104, %f59, %f106;
	fma.rn.f32 	%f108, %f104, %f60, %f107;
	fma.rn.f32 	%f109, %f104, %f61, %f108;
	fma.rn.f32 	%f110, %f104, %f62, %f109;
	fma.rn.f32 	%f111, %f104, %f63, %f110;
	fma.rn.f32 	%f112, %f104, %f64, %f111;
	fma.rn.f32 	%f113, %f104, %f65, %f112;
	fma.rn.f32 	%f114, %f104, %f66, %f113;
	fma.rn.f32 	%f115, %f104, %f67, %f114;
	fma.rn.f32 	%f116, %f104, %f68, %f115;
	fma.rn.f32 	%f117, %f104, %f69, %f116;
	fma.rn.f32 	%f118, %f104, %f70, %f117;
	fma.rn.f32 	%f119, %f104, %f71, %f118;
	fma.rn.f32 	%f120, %f104, %f72, %f119;
	add.s32 	%r154, %r58, %r170;
	ld.shared.f32 	%f121, [%r154];
	fma.rn.f32 	%f122, %f121, %f57, %f120;
	fma.rn.f32 	%f123, %f121, %f58, %f122;
	fma.rn.f32 	%f124, %f121, %f59, %f123;
	fma.rn.f32 	%f125, %f121, %f60, %f124;
	fma.rn.f32 	%f126, %f121, %f61, %f125;
	fma.rn.f32 	%f127, %f121, %f62, %f126;
	fma.rn.f32 	%f128, %f121, %f63, %f127;
	fma.rn.f32 	%f129, %f121, %f64, %f128;
	fma.rn.f32 	%f130, %f121, %f65, %f129;
	fma.rn.f32 	%f131, %f121, %f66, %f130;
	fma.rn.f32 	%f132, %f121, %f67, %f131;
	fma.rn.f32 	%f133, %f121, %f68, %f132;
	fma.rn.f32 	%f134, %f121, %f69, %f133;
	fma.rn.f32 	%f135, %f121, %f70, %f134;
	fma.rn.f32 	%f136, %f121, %f71, %f135;
	fma.rn.f32 	%f165, %f121, %f72, %f136;
	add.s32 	%r170, %r170, 128;
	add.s32 	%r169, %r169, 128;
	setp.ne.s32 	%p56, %r170, 1088;
	@%p56 bra 	$L__BB0_94;
	setp.ge.s32 	%p57, %r3, %r63;
	setp.ge.s32 	%p58, %r6, %r66;
	or.pred  	%p59, %p57, %p58;
	@%p59 bra 	$L__BB0_97;
	ld.param.u64 	%rd63, [_Z20matrixMultiplyKernelPfS_S_iiii_param_2];
	mad.lo.s32 	%r155, %r66, %r3, %r6;
	cvta.to.global.u64 	%rd60, %rd63;
	mul.wide.s32 	%rd61, %r155, 4;
	add.s64 	%rd62, %rd60, %rd61;
	st.global.f32 	[%rd62], %f165;
$L__BB0_97:
	ret;

}


// ===== COMPILED SASS (sm_100) =====

	.target	sm_100

	.elftype	@"ET_EXEC"


//--------------------- .note.nv.tkinfo           --------------------------
	.section	.note.nv.tkinfo,"",@"SHT_NOTE"
	.sectionflags	@"SHF_NOTE_NV_TKINFO"
	.tkinfo
        /*0018*/ 	.word	0x00000002
        /*0030*/ 	.string	""
        /*0030*/ 	.string	"ptxas"
        /*0030*/ 	.string	"Cuda compilation tools, release 13.0, V13.0.88"
        /*0030*/ 	.string	"Build cuda_13.0.r13.0/compiler.36424714_0"
        /*0030*/ 	.string	"-arch sm_100 -m 64 "



//--------------------- .note.nv.cuinfo           --------------------------
	.section	.note.nv.cuinfo,"",@"SHT_NOTE"
	.sectionflags	@"SHF_NOTE_NV_CUINFO"
        /*0018*/ 	.short	0x0002
        /*001a*/ 	.short	0x0064
        /*001c*/ 	.short	0x0082
	.zero		2


//--------------------- .nv.info                  --------------------------
	.section	.nv.info,"",@"SHT_CUDA_INFO"
	.align	4


	//----- nvinfo : EIATTR_REGCOUNT
	.align		4
        /*0000*/ 	.byte	0x04, 0x2f
        /*0002*/ 	.short	(.L_1 - .L_0)
	.align		4
.L_0:
        /*0004*/ 	.word	index@(_Z20matrixMultiplyKernelPfS_S_iiii)
        /*0008*/ 	.word	0x0000001f


	//----- nvinfo : EIATTR_FRAME_SIZE
	.align		4
.L_1:
        /*000c*/ 	.byte	0x04, 0x11
        /*000e*/ 	.short	(.L_3 - .L_2)
	.align		4
.L_2:
        /*0010*/ 	.word	index@(_Z20matrixMultiplyKernelPfS_S_iiii)
        /*0014*/ 	.word	0x00000000


	//----- nvinfo : EIATTR_MIN_STACK_SIZE
	.align		4
.L_3:
        /*0018*/ 	.byte	0x04, 0x12
        /*001a*/ 	.short	(.L_5 - .L_4)
	.align		4
.L_4:
        /*001c*/ 	.word	index@(_Z20matrixMultiplyKernelPfS_S_iiii)
        /*0020*/ 	.word	0x00000000
.L_5:


//--------------------- .nv.compat                --------------------------
	.section	.nv.compat,"",@"SHT_CUDA_COMPAT_INFO"
	.align	4
        /*0000*/ 	.byte	0x02, 0x09, 0x00, 0x00, 0x02, 0x02, 0x01, 0x00, 0x02, 0x05, 0x05, 0x00, 0x03, 0x07, 0x01, 0x01
        /*0010*/ 	.byte	0x02, 0x03, 0x00, 0x00, 0x02, 0x06, 0x01, 0x00, 0x04, 0x0b, 0x08, 0x00, 0x09, 0x00, 0x00, 0x00
        /*0020*/ 	.byte	0x00, 0x00, 0x00, 0x00


//--------------------- .nv.info._Z20matrixMultiplyKernelPfS_S_iiii --------------------------
	.section	.nv.info._Z20matrixMultiplyKernelPfS_S_iiii,"",@"SHT_CUDA_INFO"
	.sectionflags	@""
	.align	4


	//----- nvinfo : EIATTR_CUDA_API_VERSION
	.align		4
        /*0000*/ 	.byte	0x04, 0x37
        /*0002*/ 	.short	(.L_7 - .L_6)
.L_6:
        /*0004*/ 	.word	0x00000082


	//----- nvinfo : EIATTR_KPARAM_INFO
	.align		4
.L_7:
        /*0008*/ 	.byte	0x04, 0x17
        /*000a*/ 	.short	(.L_9 - .L_8)
.L_8:
        /*000c*/ 	.word	0x00000000
        /*0010*/ 	.short	0x0006
        /*0012*/ 	.short	0x0024
        /*0014*/ 	.byte	0x00, 0xf0, 0x11, 0x00


	//----- nvinfo : EIATTR_KPARAM_INFO
	.align		4
.L_9:
        /*0018*/ 	.byte	0x04, 0x17
        /*001a*/ 	.short	(.L_11 - .L_10)
.L_10:
        /*001c*/ 	.word	0x00000000
        /*0020*/ 	.short	0x0005
        /*0022*/ 	.short	0x0020
        /*0024*/ 	.byte	0x00, 0xf0, 0x11, 0x00


	//----- nvinfo : EIATTR_KPARAM_INFO
	.align		4
.L_11:
        /*0028*/ 	.byte	0x04, 0x17
        /*002a*/ 	.short	(.L_13 - .L_12)
.L_12:
        /*002c*/ 	.word	0x00000000
        /*0030*/ 	.short	0x0004
        /*0032*/ 	.short	0x001c
        /*0034*/ 	.byte	0x00, 0xf0, 0x11, 0x00


	//----- nvinfo : EIATTR_KPARAM_INFO
	.align		4
.L_13:
        /*0038*/ 	.byte	0x04, 0x17
        /*003a*/ 	.short	(.L_15 - .L_14)
.L_14:
        /*003c*/ 	.word	0x00000000
        /*0040*/ 	.short	0x0003
        /*0042*/ 	.short	0x0018
        /*0044*/ 	.byte	0x00, 0xf0, 0x11, 0x00


	//----- nvinfo : EIATTR_KPARAM_INFO
	.align		4
.L_15:
        /*0048*/ 	.byte	0x04, 0x17
        /*004a*/ 	.short	(.L_17 - .L_16)
.L_16:
        /*004c*/ 	.word	0x00000000
        /*0050*/ 	.short	0x0002
        /*0052*/ 	.short	0x0010
        /*0054*/ 	.byte	0x00, 0xf5, 0x21, 0x00


	//----- nvinfo : EIATTR_KPARAM_INFO
	.align		4
.L_17:
        /*0058*/ 	.byte	0x04, 0x17
        /*005a*/ 	.short	(.L_19 - .L_18)
.L_18:
        /*005c*/ 	.word	0x00000000
        /*0060*/ 	.short	0x0001
        /*0062*/ 	.short	0x0008
        /*0064*/ 	.byte	0x00, 0xf5, 0x21, 0x00


	//----- nvinfo : EIATTR_KPARAM_INFO
	.align		4
.L_19:
        /*0068*/ 	.byte	0x04, 0x17
        /*006a*/ 	.short	(.L_21 - .L_20)
.L_20:
        /*006c*/ 	.word	0x00000000
        /*0070*/ 	.short	0x0000
        /*0072*/ 	.short	0x0000
        /*0074*/ 	.byte	0x00, 0xf5, 0x21, 0x00


	//----- nvinfo : EIATTR_SPARSE_MMA_MASK
	.align		4
.L_21:
        /*0078*/ 	.byte	0x03, 0x50
        /*007a*/ 	.short	0x0000


	//----- nvinfo : EIATTR_MAXREG_COUNT
	.align		4
        /*007c*/ 	.byte	0x03, 0x1b
        /*007e*/ 	.short	0x00ff


	//----- nvinfo : EIATTR_NUM_BARRIERS
	.align		4
        /*0080*/ 	.byte	0x02, 0x4c
        /*0082*/ 	.byte	0x01
	.zero		1


	//----- nvinfo : EIATTR_MERCURY_ISA_VERSION
	.align		4
        /*0084*/ 	.byte	0x03, 0x5f
        /*0086*/ 	.short	0x0101


	//----- nvinfo : EIATTR_VRC_CTA_INIT_COUNT
	.align		4
        /*0088*/ 	.byte	0x02, 0x4a
	.zero		1
	.zero		1


	//----- nvinfo : EIATTR_EXIT_INSTR_OFFSETS
	.align		4
        /*008c*/ 	.byte	0x04, 0x1c
        /*008e*/ 	.short	(.L_23 - .L_22)


	//   ....[0]....
.L_22:
        /*0090*/ 	.word	0x000029c0


	//   ....[1]....
        /*0094*/ 	.word	0x00002a80


	//----- nvinfo : EIATTR_CBANK_PARAM_SIZE
	.align		4
.L_23:
        /*0098*/ 	.byte	0x03, 0x19
        /*009a*/ 	.short	0x0028


	//----- nvinfo : EIATTR_PARAM_CBANK
	.align		4
        /*009c*/ 	.byte	0x04, 0x0a
        /*009e*/ 	.short	(.L_25 - .L_24)
	.align		4
.L_24:
        /*00a0*/ 	.word	index@(.nv.constant0._Z20matrixMultiplyKernelPfS_S_iiii)
        /*00a4*/ 	.short	0x0380
        /*00a6*/ 	.short	0x0028


	//----- nvinfo : EIATTR_SW_WAR
	.align		4
.L_25:
        /*00a8*/ 	.byte	0x04, 0x36
        /*00aa*/ 	.short	(.L_27 - .L_26)
.L_26:
        /*00ac*/ 	.word	0x00000008
.L_27:


//--------------------- .nv.callgraph             --------------------------
	.section	.nv.callgraph,"",@"SHT_CUDA_CALLGRAPH"
	.align	4
	.sectionentsize	8
	.align		4
        /*0000*/ 	.word	0x00000000
	.align		4
        /*0004*/ 	.word	0xffffffff
	.align		4
        /*0008*/ 	.word	0x00000000
	.align		4
        /*000c*/ 	.word	0xfffffffe
	.align		4
        /*0010*/ 	.word	0x00000000
	.align		4
        /*0014*/ 	.word	0xfffffffd
	.align		4
        /*0018*/ 	.word	0x00000000
	.align		4
        /*001c*/ 	.word	0xfffffffc


//--------------------- .text._Z20matrixMultiplyKernelPfS_S_iiii --------------------------
	.section	.text._Z20matrixMultiplyKernelPfS_S_iiii,"ax",@progbits
	.align	128
        .global         _Z20matrixMultiplyKernelPfS_S_iiii
        .type           _Z20matrixMultiplyKernelPfS_S_iiii,@function
        .size           _Z20matrixMultiplyKernelPfS_S_iiii,(.L_x_21 - _Z20matrixMultiplyKernelPfS_S_iiii)
        .other          _Z20matrixMultiplyKernelPfS_S_iiii,@"STO_CUDA_ENTRY STV_DEFAULT"
_Z20matrixMultiplyKernelPfS_S_iiii:
.text._Z20matrixMultiplyKernelPfS_S_iiii:
[----:B------:R-:W-:Y:S01]  /*0000*/  LDC R1, c[0x0][0x37c] ;  /* 0x0000df00ff017b82 */ /* 0x000fe20000000800 */
[----:B------:R-:W0:Y:S07]  /*0010*/  S2R R3, SR_TID.X ;  /* 0x0000000000037919 */ /* 0x000e2e0000002100 */
[----:B------:R-:W1:Y:S01]  /*0020*/  LDC R5, c[0x0][0x364] ;  /* 0x0000d900ff057b82 */ /* 0x000e620000000800 */
[----:B------:R-:W2:Y:S01]  /*0030*/  LDCU.64 UR10, c[0x0][0x358] ;  /* 0x00006b00ff0a77ac */ /* 0x000ea20008000a00 */
[----:B------:R-:W1:Y:S06]  /*0040*/  S2R R0, SR_TID.Y ;  /* 0x0000000000007919 */ /* 0x000e6c0000002200 */
[----:B------:R-:W0:Y:S08]  /*0050*/  S2UR UR5, SR_CTAID.X ;  /* 0x00000000000579c3 */ /* 0x000e300000002500 */
[----:B------:R-:W0:Y:S08]  /*0060*/  LDC R2, c[0x0][0x360] ;  /* 0x0000d800ff027b82 */ /* 0x000e300000000800 */
[----:B------:R-:W1:Y:S01]  /*0070*/  S2UR UR4, SR_CTAID.Y ;  /* 0x00000000000479c3 */ /* 0x000e620000002600 */
[C---:B0-----:R-:W-:Y:S01]  /*0080*/  IMAD R7, R2.reuse, UR5, R3 ;  /* 0x0000000502077c24 */ /* 0x041fe2000f8e0203 */
[----:B------:R-:W-:-:S02]  /*0090*/  LOP3.LUT R6, R2, 0x7, RZ, 0xc0, !PT ;  /* 0x0000000702067812 */ /* 0x000fc400078ec0ff */
[----:B------:R-:W-:Y:S01]  /*00a0*/  LOP3.LUT R8, R2, 0x3, RZ, 0xc0, !PT ;  /* 0x0000000302087812 */ /* 0x000fe200078ec0ff */
[----:B-1----:R-:W-:Y:S01]  /*00b0*/  IMAD R4, R5, UR4, R0 ;  /* 0x0000000405047c24 */ /* 0x002fe2000f8e0200 */
[----:B--2---:R-:W-:-:S06]  /*00c0*/  UMOV UR4, URZ ;  /* 0x000000ff00047c82 */ /* 0x004fcc0008000000 */
.L_x_19:
[----:B0-----:R-:W0:Y:S01]  /*00d0*/  LDCU.64 UR8, c[0x0][0x398] ;  /* 0x00007300ff0877ac */ /* 0x001e220008000a00 */
[----:B-1----:R-:W1:Y:S01]  /*00e0*/  S2UR UR7, SR_CgaCtaId ;  /* 0x00000000000779c3 */ /* 0x002e620000008800 */
[----:B--2---:R-:W2:Y:S01]  /*00f0*/  LDCU UR12, c[0x0][0x3a4] ;  /* 0x00007480ff0c77ac */ /* 0x004ea20008000800 */
[----:B------:R-:W-:Y:S02]  /*0100*/  UMOV UR5, 0x400 ;  /* 0x0000040000057882 */ /* 0x000fe40000000000 */
[----:B------:R-:W-:Y:S02]  /*0110*/  UIADD3 UR6, UPT, UPT, UR5, 0x400, URZ ;  /* 0x0000040005067890 */ /* 0x000fe4000fffe0ff */
[----:B0-----:R-:W-:Y:S01]  /*0120*/  UISETP.GE.AND UP0, UPT, UR4, UR8, UPT ;  /* 0x000000080400728c */ /* 0x001fe2000bf06270 */
[----:B---3--:R-:W-:Y:S02]  /*0130*/  MOV R9, UR9 ;  /* 0x0000000900097c02 */ /* 0x008fe40008000f00 */
[----:B--2---:R-:W-:-:S03]  /*0140*/  MOV R10, UR12 ;  /* 0x0000000c000a7c02 */ /* 0x004fc60008000f00 */
[----:B------:R-:W-:Y:S01]  /*0150*/  IMAD R11, R9, UR4, RZ ;  /* 0x00000004090b7c24 */ /* 0x000fe2000f8e02ff */
[----:B-1----:R-:W-:Y:S02]  /*0160*/  ULEA UR5, UR7, UR5, 0x18 ;  /* 0x0000000507057291 */ /* 0x002fe4000f8ec0ff */
[----:B------:R-:W-:Y:S01]  /*0170*/  ULEA UR6, UR7, UR6, 0x18 ;  /* 0x0000000607067291 */ /* 0x000fe2000f8ec0ff */
[----:B------:R-:W-:Y:S01]  /*0180*/  IMAD R18, R10, UR4, RZ ;  /* 0x000000040a127c24 */ /* 0x000fe2000f8e02ff */
[----:B------:R-:W-:Y:S02]  /*0190*/  ULEA UR5, UR4, UR5, 0x6 ;  /* 0x0000000504057291 */ /* 0x000fe4000f8e30ff */
[----:B------:R-:W-:Y:S01]  /*01a0*/  ULEA UR6, UR4, UR6, 0x6 ;  /* 0x0000000604067291 */ /* 0x000fe2000f8e30ff */
[----:B----4-:R-:W-:Y:S11]  /*01b0*/  BRA.U !UP0, `(.L_x_0) ;  /* 0x0000000908487547 */ /* 0x010ff6000b800000 */
[----:B------:R-:W0:Y:S02]  /*01c0*/  LDCU UR7, c[0x0][0x3a0] ;  /* 0x00007400ff0777ac */ /* 0x000e240008000800 */
[----:B0-----:R-:W-:-:S09]  /*01d0*/  UISETP.GE.AND UP0, UPT, UR4, UR7, UPT ;  /* 0x000000070400728c */ /* 0x001fd2000bf06270 */
[----:B------:R-:W-:Y:S05]  /*01e0*/  BRA.U !UP0, `(.L_x_1) ;  /* 0x0000000508047547 */ /* 0x000fea000b800000 */
[----:B------:R-:W-:Y:S01]  /*01f0*/  ISETP.GE.U32.AND P0, PT, R2, 0x8, PT ;  /* 0x000000080200780c */ /* 0x000fe20003f06070 */
[----:B------:R-:W-:-:S12]  /*0200*/  HFMA2 R9, -RZ, RZ, 0, 0 ;  /* 0x00000000ff097431 */ /* 0x000fd800000001ff */
[----:B------:R-:W-:Y:S05]  /*0210*/  @!P0 BRA `(.L_x_2) ;  /* 0x00000000006c8947 */ /* 0x000fea0003800000 */
[C---:B------:R-:W-:Y:S01]  /*0220*/  LOP3.LUT R9, R2.reuse, 0xfffffff8, RZ, 0xc0, !PT ;  /* 0xfffffff802097812 */ /* 0x040fe200078ec0ff */
[----:B------:R-:W-:Y:S01]  /*0230*/  UIADD3 UR7, UPT, UPT, UR5, 0x10, URZ ;  /* 0x0000001005077890 */ /* 0x000fe2000fffe0ff */
[----:B------:R-:W-:Y:S01]  /*0240*/  LOP3.LUT R10, R2, 0x7f8, RZ, 0xc0, !PT ;  /* 0x000007f8020a7812 */ /* 0x000fe200078ec0ff */
[----:B------:R-:W-:Y:S01]  /*0250*/  UIADD3 UR8, UPT, UPT, UR6, 0x10, URZ ;  /* 0x0000001006087890 */ /* 0x000fe2000fffe0ff */
[----:B------:R-:W-:-:S11]  /*0260*/  IADD3 R9, PT, PT, -R9, RZ, RZ ;  /* 0x000000ff09097210 */ /* 0x000fd60007ffe1ff */
.L_x_3:
[----:B------:R-:W-:Y:S01]  /*0270*/  STS [UR7+-0x10], RZ ;  /* 0xfffff0ffff007988 */ /* 0x000fe20008000807 */
[----:B------:R-:W-:-:S03]  /*0280*/  IADD3 R9, PT, PT, R9, 0x8, RZ ;  /* 0x0000000809097810 */ /* 0x000fc60007ffe0ff */
[----:B------:R-:W-:Y:S01]  /*0290*/  STS [UR8+-0x10], RZ ;  /* 0xfffff0ffff007988 */ /* 0x000fe20008000808 */
[----:B------:R-:W-:-:S03]  /*02a0*/  ISETP.NE.AND P0, PT, R9, RZ, PT ;  /* 0x000000ff0900720c */ /* 0x000fc60003f05270 */
[----:B------:R-:W-:Y:S04]  /*02b0*/  STS [UR7+-0xc], RZ ;  /* 0xfffff4ffff007988 */ /* 0x000fe80008000807 */
[----:B------:R-:W-:Y:S04]  /*02c0*/  STS [UR8+-0xc], RZ ;  /* 0xfffff4ffff007988 */ /* 0x000fe80008000808 */
[----:B------:R-:W-:Y:S04]  /*02d0*/  STS [UR7+-0x8], RZ ;  /* 0xfffff8ffff007988 */ /* 0x000fe80008000807 */
[----:B------:R-:W-:Y:S04]  /*02e0*/  STS [UR8+-0x8], RZ ;  /* 0xfffff8ffff007988 */ /* 0x000fe80008000808 */
[----:B------:R-:W-:Y:S04]  /*02f0*/  STS [UR7+-0x4], RZ ;  /* 0xfffffcffff007988 */ /* 0x000fe80008000807 */
[----:B------:R-:W-:Y:S04]  /*0300*/  STS [UR8+-0x4], RZ ;  /* 0xfffffcffff007988 */ /* 0x000fe80008000808 */
[----:B------:R-:W-:Y:S04]  /*0310*/  STS [UR7], RZ ;  /* 0x000000ffff007988 */ /* 0x000fe80008000807 */
[----:B------:R-:W-:Y:S04]  /*0320*/  STS [UR8], RZ ;  /* 0x000000ffff007988 */ /* 0x000fe80008000808 */
[----:B------:R-:W-:Y:S04]  /*0330*/  STS [UR7+0x4], RZ ;  /* 0x000004ffff007988 */ /* 0x000fe80008000807 */
[----:B------:R-:W-:Y:S04]  /*0340*/  STS [UR8+0x4], RZ ;  /* 0x000004ffff007988 */ /* 0x000fe80008000808 */
[----:B------:R-:W-:Y:S04]  /*0350*/  STS [UR7+0x8], RZ ;  /* 0x000008ffff007988 */ /* 0x000fe80008000807 */
[----:B------:R-:W-:Y:S04]  /*0360*/  STS [UR8+0x8], RZ ;  /* 0x000008ffff007988 */ /* 0x000fe80008000808 */
[----:B------:R-:W-:Y:S01]  /*0370*/  STS [UR7+0xc], RZ ;  /* 0x00000cffff007988 */ /* 0x000fe20008000807 */
[----:B------:R-:W-:-:S03]  /*0380*/  UIADD3 UR7, UPT, UPT, UR7, 0x20, URZ ;  /* 0x0000002007077890 */ /* 0x000fc6000fffe0ff */
[----:B------:R-:W-:Y:S01]  /*0390*/  STS [UR8+0xc], RZ ;  /* 0x00000cffff007988 */ /* 0x000fe20008000808 */
[----:B------:R-:W-:Y:S01]  /*03a0*/  UIADD3 UR8, UPT, UPT, UR8, 0x20, URZ ;  /* 0x0000002008087890 */ /* 0x000fe2000fffe0ff */
[----:B------:R-:W-:Y:S11]  /*03b0*/  @P0 BRA `(.L_x_3) ;  /* 0xfffffffc00ac0947 */ /* 0x000ff6000383ffff */
[----:B------:R-:W-:-:S07]  /*03c0*/  MOV R9, R10 ;  /* 0x0000000a00097202 */ /* 0x000fce0000000f00 */
.L_x_2:
[----:B------:R-:W-:-:S13]  /*03d0*/  ISETP.NE.AND P0, PT, R6, RZ, PT ;  /* 0x000000ff0600720c */ /* 0x000fda0003f05270 */
[----:B------:R-:W-:Y:S05]  /*03e0*/  @!P0 BRA `(.L_x_4) ;  /* 0x0000001000d48947 */ /* 0x000fea0003800000 */
[----:B------:R-:W-:Y:S02]  /*03f0*/  IADD3 R10, PT, PT, R6, -0x1, RZ ;  /* 0xffffffff060a7810 */ /* 0x000fe40007ffe0ff */
[----:B------:R-:W-:Y:S02]  /*0400*/  ISETP.NE.AND P1, PT, R8, RZ, PT ;  /* 0x000000ff0800720c */ /* 0x000fe40003f25270 */
[----:B------:R-:W-:-:S13]  /*0410*/  ISETP.GE.U32.AND P0, PT, R10, 0x3, PT ;  /* 0x000000030a00780c */ /* 0x000fda0003f06070 */
[----:B------:R-:W-:Y:S05]  /*0420*/  @!P0 BRA `(.L_x_5) ;  /* 0x00000000002c8947 */ /* 0x000fea0003800000 */
[C---:B------:R-:W-:Y:S02]  /*0430*/  LEA R10, R9.reuse, UR5, 0x2 ;  /* 0x00000005090a7c11 */ /* 0x040fe4000f8e10ff */
[C---:B------:R-:W-:Y:S02]  /*0440*/  LEA R11, R9.reuse, UR6, 0x2 ;  /* 0x00000006090b7c11 */ /* 0x040fe4000f8e10ff */
[----:B------:R-:W-:Y:S01]  /*0450*/  IADD3 R9, PT, PT, R9, 0x4, RZ ;  /* 0x0000000409097810 */ /* 0x000fe20007ffe0ff */
[----:B------:R0:W-:Y:S04]  /*0460*/  STS [R10], RZ ;  /* 0x000000ff0a007388 */ /* 0x0001e80000000800 */
[----:B------:R0:W-:Y:S04]  /*0470*/  STS [R11], RZ ;  /* 0x000000ff0b007388 */ /* 0x0001e80000000800 */
[----:B------:R0:W-:Y:S04]  /*0480*/  STS [R10+0x4], RZ ;  /* 0x000004ff0a007388 */ /* 0x0001e80000000800 */
[----:B------:R0:W-:Y:S04]  /*0490*/  STS [R11+0x4], RZ ;  /* 0x000004ff0b007388 */ /* 0x0001e80000000800 */
[----:B------:R0:W-:Y:S04]  /*04a0*/  STS [R10+0x8], RZ ;  /* 0x000008ff0a007388 */ /* 0x0001e80000000800 */
[----:B------:R0:W-:Y:S04]  /*04b0*/  STS [R11+0x8], RZ ;  /* 0x000008ff0b007388 */ /* 0x0001e80000000800 */
[----:B------:R0:W-:Y:S04]  /*04c0*/  STS [R10+0xc], RZ ;  /* 0x00000cff0a007388 */ /* 0x0001e80000000800 */
[----:B------:R0:W-:Y:S02]  /*04d0*/  STS [R11+0xc], RZ ;  /* 0x00000cff0b007388 */ /* 0x0001e40000000800 */
.L_x_5:
[----:B------:R-:W-:Y:S05]  /*04e0*/  @!P1 BRA `(.L_x_4) ;  /* 0x0000001000949947 */ /* 0x000fea0003800000 */
[----:B------:R-:W-:Y:S02]  /*04f0*/  ISETP.NE.AND P0, PT, R8, 0x1, PT ;  /* 0x000000010800780c */ /* 0x000fe40003f05270 */
[----:B0-----:R-:W-:-:S04]  /*0500*/  LOP3.LUT R10, R2, 0x1, RZ, 0xc0, !PT ;  /* 0x00000001020a7812 */ /* 0x001fc800078ec0ff */
[----:B------:R-:W-:-:S07]  /*0510*/  ISETP.NE.U32.AND P1, PT, R10, 0x1, PT ;  /* 0x000000010a00780c */ /* 0x000fce0003f25070 */
[----:B------:R-:W-:Y:S06]  /*0520*/  @!P0 BRA `(.L_x_6) ;  /* 0x00000000001c8947 */ /* 0x000fec0003800000 */
[C---:B------:R-:W-:Y:S02]  /*0530*/  LEA R10, R9.reuse, UR5, 0x2 ;  /* 0x00000005090a7c11 */ /* 0x040fe4000f8e10ff */
[C---:B------:R-:W-:Y:S02]  /*0540*/  LEA R11, R9.reuse, UR6, 0x2 ;  /* 0x00000006090b7c11 */ /* 0x040fe4000f8e10ff */
[----:B------:R-:W-:Y:S01]  /*0550*/  IADD3 R9, PT, PT, R9, 0x2, RZ ;  /* 0x0000000209097810 */ /* 0x000fe20007ffe0ff */
[----:B------:R0:W-:Y:S04]  /*0560*/  STS [R10], RZ ;  /* 0x000000ff0a007388 */ /* 0x0001e80000000800 */
[----:B------:R0:W-:Y:S04]  /*0570*/  STS [R11], RZ ;  /* 0x000000ff0b007388 */ /* 0x0001e80000000800 */
[----:B------:R0:W-:Y:S04]  /*0580*/  STS [R10+0x4], RZ ;  /* 0x000004ff0a007388 */ /* 0x0001e80000000800 */
[----:B------:R0:W-:Y:S02]  /*0590*/  STS [R11+0x4], RZ ;  /* 0x000004ff0b007388 */ /* 0x0001e40000000800 */
.L_x_6:
[----:B------:R-:W-:Y:S05]  /*05a0*/  @P1 BRA `(.L_x_4) ;  /* 0x0000001000641947 */ /* 0x000fea0003800000 */
[C---:B0-----:R-:W-:Y:S02]  /*05b0*/  LEA R10, R9.reuse, UR5, 0x2 ;  /* 0x00000005090a7c11 */ /* 0x041fe4000f8e10ff */
[----:B------:R-:W-:-:S03]  /*05c0*/  LEA R9, R9, UR6, 0x2 ;  /* 0x0000000609097c11 */ /* 0x000fc6000f8e10ff */
[----:B------:R0:W-:Y:S04]  /*05d0*/  STS [R10], RZ ;  /* 0x000000ff0a007388 */ /* 0x0001e80000000800 */
[----:B------:R0:W-:Y:S01]  /*05e0*/  STS [R9], RZ ;  /* 0x000000ff09007388 */ /* 0x0001e20000000800 */
[----:B------:R-:W-:Y:S05]  /*05f0*/  BRA `(.L_x_4) ;  /* 0x0000001000507947 */ /* 0x000fea0003800000 */
.L_x_1:
[----:B------:R-:W-:Y:S01]  /*0600*/  ISETP.GE.U32.AND P0, PT, R2, 0x4, PT ;  /* 0x000000040200780c */ /* 0x000fe20003f06070 */
[----:B------:R-:W-:-:S12]  /*0610*/  HFMA2 R9, -RZ, RZ, 0, 0 ;  /* 0x00000000ff097431 */ /* 0x000fd800000001ff */
[----:B------:R-:W-:Y:S05]  /*0620*/  @!P0 BRA `(.L_x_7) ;  /* 0x00000000009c8947 */ /* 0x000fea0003800000 */
[----:B------:R-:W0:Y:S01]  /*0630*/  LDC R10, c[0x0][0x3a4] ;  /* 0x0000e900ff0a7b82 */ /* 0x000e220000000800 */
[----:B------:R-:W-:Y:S02]  /*0640*/  MOV R11, RZ ;  /* 0x000000ff000b7202 */ /* 0x000fe40000000f00 */
[----:B------:R-:W-:-:S05]  /*0650*/  LOP3.LUT R9, R2, 0x7fc, RZ, 0xc0, !PT ;  /* 0x000007fc02097812 */ /* 0x000fca00078ec0ff */
[----:B------:R-:W1:Y:S02]  /*0660*/  LDC.64 R12, c[0x0][0x388] ;  /* 0x0000e200ff0c7b82 */ /* 0x000e640000000a00 */
.L_x_8:
[CC--:B0-----:R-:W-:Y:S02]  /*0670*/  ISETP.GE.AND P0, PT, R11.reuse, R10.reuse, PT ;  /* 0x0000000a0b00720c */ /* 0x0c1fe40003f06270 */
[C---:B------:R-:W-:Y:S02]  /*0680*/  IADD3 R17, PT, PT, R11.reuse, 0x1, RZ ;  /* 0x000000010b117810 */ /* 0x040fe40007ffe0ff */
[----:B------:R-:W-:Y:S02]  /*0690*/  SHF.R.S32.HI R23, RZ, 0x1f, R11 ;  /* 0x0000001fff177819 */ /* 0x000fe4000001140b */
[----:B------:R-:W-:Y:S02]  /*06a0*/  IADD3 R20, P4, PT, R18, R11, RZ ;  /* 0x0000000b12147210 */ /* 0x000fe40007f9e0ff */
[----:B------:R-:W-:Y:S02]  /*06b0*/  IADD3 R19, PT, PT, R11, 0x2, RZ ;  /* 0x000000020b137810 */ /* 0x000fe40007ffe0ff */
[----:B------:R-:W-:-:S02]  /*06c0*/  ISETP.GE.AND P1, PT, R17, R10, PT ;  /* 0x0000000a1100720c */ /* 0x000fc40003f26270 */
[----:B------:R-:W-:Y:S01]  /*06d0*/  IADD3 R21, PT, PT, R11, 0x3, RZ ;  /* 0x000000030b157810 */ /* 0x000fe20007ffe0ff */
[----:B------:R-:W0:Y:S01]  /*06e0*/  @!P0 LDC.64 R14, c[0x0][0x388] ;  /* 0x0000e200ff0e8b82 */ /* 0x000e220000000a00 */
[C---:B------:R-:W-:Y:S02]  /*06f0*/  @!P0 IADD3 R17, PT, PT, R18.reuse, R11, RZ ;  /* 0x0000000b12118210 */ /* 0x040fe40007ffe0ff */
[----:B------:R-:W-:Y:S02]  /*0700*/  LEA.HI.X.SX32 R23, R18, R23, 0x1, P4 ;  /* 0x0000001712177211 */ /* 0x000fe400020f0eff */
[----:B------:R-:W-:Y:S02]  /*0710*/  ISETP.GE.AND P2, PT, R19, R10, PT ;  /* 0x0000000a1300720c */ /* 0x000fe40003f46270 */
[----:B-1----:R-:W-:Y:S02]  /*0720*/  LEA R16, P4, R20, R12, 0x2 ;  /* 0x0000000c14107211 */ /* 0x002fe400078810ff */
[----:B------:R-:W-:-:S02]  /*0730*/  ISETP.GE.AND P3, PT, R21, R10, PT ;  /* 0x0000000a1500720c */ /* 0x000fc40003f66270 */
[----:B------:R-:W-:Y:S01]  /*0740*/  MOV R19, RZ ;  /* 0x000000ff00137202 */ /* 0x000fe20000000f00 */
[----:B------:R-:W-:Y:S02]  /*0750*/  HFMA2 R22, -RZ, RZ, 0, 0 ;  /* 0x00000000ff167431 */ /* 0x000fe400000001ff */
[----:B0-----:R-:W-:Y:S01]  /*0760*/  @!P0 IMAD.WIDE R14, R17, 0x4, R14 ;  /* 0x00000004110e8825 */ /* 0x001fe200078e020e */
[----:B------:R-:W-:Y:S02]  /*0770*/  LEA.HI.X R17, R20, R13, R23, 0x2, P4 ;  /* 0x0000000d14117211 */ /* 0x000fe400020f1417 */
[----:B------:R-:W-:Y:S02]  /*0780*/  CS2R R20, SRZ ;  /* 0x0000000000147805 */ /* 0x000fe4000001ff00 */
[----:B------:R-:W2:Y:S04]  /*0790*/  @!P0 LDG.E R19, desc[UR10][R14.64] ;  /* 0x0000000a0e138981 */ /* 0x000ea8000c1e1900 */
[----:B------:R-:W3:Y:S04]  /*07a0*/  @!P1 LDG.E R20, desc[UR10][R16.64+0x4] ;  /* 0x0000040a10149981 */ /* 0x000ee8000c1e1900 */
[----:B------:R-:W4:Y:S04]  /*07b0*/  @!P2 LDG.E R21, desc[UR10][R16.64+0x8] ;  /* 0x0000080a1015a981 */ /* 0x000f28000c1e1900 */
[----:B------:R-:W5:Y:S01]  /*07c0*/  @!P3 LDG.E R22, desc[UR10][R16.64+0xc] ;  /* 0x00000c0a1016b981 */ /* 0x000f62000c1e1900 */
[----:B------:R-:W-:-:S02]  /*07d0*/  LEA R23, R11, UR5, 0x2 ;  /* 0x000000050b177c11 */ /* 0x000fc4000f8e10ff */
[C---:B------:R-:W-:Y:S02]  /*07e0*/  LEA R24, R11.reuse, UR6, 0x2 ;  /* 0x000000060b187c11 */ /* 0x040fe4000f8e10ff */
[----:B------:R-:W-:Y:S01]  /*07f0*/  IADD3 R11, PT, PT, R11, 0x4, RZ ;  /* 0x000000040b0b7810 */ /* 0x000fe20007ffe0ff */
[----:B------:R0:W-:Y:S03]  /*0800*/  STS [R23], RZ ;  /* 0x000000ff17007388 */ /* 0x0001e60000000800 */
[----:B------:R-:W-:Y:S01]  /*0810*/  ISETP.NE.AND P0, PT, R11, R9, PT ;  /* 0x000000090b00720c */ /* 0x000fe20003f05270 */
[----:B--2---:R0:W-:Y:S04]  /*0820*/  STS [R24], R19 ;  /* 0x0000001318007388 */ /* 0x0041e80000000800 */
[----:B------:R0:W-:Y:S04]  /*0830*/  STS [R23+0x4], RZ ;  /* 0x000004ff17007388 */ /* 0x0001e80000000800 */
[----:B---3--:R0:W-:Y:S04]  /*0840*/  STS [R24+0x4], R20 ;  /* 0x0000041418007388 */ /* 0x0081e80000000800 */
[----:B------:R0:W-:Y:S04]  /*0850*/  STS [R23+0x8], RZ ;  /* 0x000008ff17007388 */ /* 0x0001e80000000800 */
[----:B----4-:R0:W-:Y:S04]  /*0860*/  STS [R24+0x8], R21 ;  /* 0x0000081518007388 */ /* 0x0101e80000000800 */
[----:B------:R0:W-:Y:S04]  /*0870*/  STS [R23+0xc], RZ ;  /* 0x00000cff17007388 */ /* 0x0001e80000000800 */
[----:B-----5:R0:W-:Y:S01]  /*0880*/  STS [R24+0xc], R22 ;  /* 0x00000c1618007388 */ /* 0x0201e20000000800 */
[----:B------:R-:W-:Y:S05]  /*0890*/  @P0 BRA `(.L_x_8) ;  /* 0xfffffffc00740947 */ /* 0x000fea000383ffff */
.L_x_7:
[----:B------:R-:W-:-:S13]  /*08a0*/  ISETP.NE.AND P0, PT, R8, RZ, PT ;  /* 0x000000ff0800720c */ /* 0x000fda0003f05270 */
[----:B------:R-:W-:Y:S05]  /*08b0*/  @!P0 BRA `(.L_x_4) ;  /* 0x0000000c00a08947 */ /* 0x000fea0003800000 */
[----:B------:R-:W-:Y:S02]  /*08c0*/  ISETP.GE.AND P0, PT, R9, R10, PT ;  /* 0x0000000a0900720c */ /* 0x000fe40003f06270 */
[----:B------:R-:W-:-:S11]  /*08d0*/  MOV R11, RZ ;  /* 0x000000ff000b7202 */ /* 0x000fd60000000f00 */
[----:B------:R-:W1:Y:S01]  /*08e0*/  @!P0 LDC.64 R12, c[0x0][0x388] ;  /* 0x0000e200ff0c8b82 */ /* 0x000e620000000a00 */
[----:B------:R-:W-:-:S05]  /*08f0*/  @!P0 IADD3 R15, PT, PT, R18, R9, RZ ;  /* 0x00000009120f8210 */ /* 0x000fca0007ffe0ff */
[----:B-1----:R-:W-:-:S05]  /*0900*/  @!P0 IMAD.WIDE R12, R15, 0x4, R12 ;  /* 0x000000040f0c8825 */ /* 0x002fca00078e020c */
[----:B------:R-:W2:Y:S01]  /*0910*/  @!P0 LDG.E R11, desc[UR10][R12.64] ;  /* 0x0000000a0c0b8981 */ /* 0x000ea2000c1e1900 */
[C---:B------:R-:W-:Y:S02]  /*0920*/  LEA R15, R9.reuse, UR5, 0x2 ;  /* 0x00000005090f7c11 */ /* 0x040fe4000f8e10ff */
[----:B------:R-:W-:Y:S02]  /*0930*/  LEA R16, R9, UR6, 0x2 ;  /* 0x0000000609107c11 */ /* 0x000fe4000f8e10ff */
[----:B------:R-:W-:Y:S01]  /*0940*/  ISETP.NE.AND P0, PT, R8, 0x1, PT ;  /* 0x000000010800780c */ /* 0x000fe20003f05270 */
[----:B------:R1:W-:Y:S04]  /*0950*/  STS [R15], RZ ;  /* 0x000000ff0f007388 */ /* 0x0003e80000000800 */
[----:B--2---:R1:W-:Y:S08]  /*0960*/  STS [R16], R11 ;  /* 0x0000000b10007388 */ /* 0x0043f00000000800 */
[----:B------:R-:W-:Y:S05]  /*0970*/  @!P0 BRA `(.L_x_4) ;  /* 0x0000000c00708947 */ /* 0x000fea0003800000 */
[----:B------:R-:W2:Y:S01]  /*0980*/  LDC.64 R12, c[0x0][0x388] ;  /* 0x0000e200ff0c7b82 */ /* 0x000ea20000000a00 */
[----:B------:R3:W-:Y:S01]  /*0990*/  STS [R15+0x4], RZ ;  /* 0x000004ff0f007388 */ /* 0x0007e20000000800 */
[C---:B------:R-:W-:Y:S02]  /*09a0*/  IADD3 R14, P0, PT, R18.reuse, R9, RZ ;  /* 0x00000009120e7210 */ /* 0x040fe40007f1e0ff */
[----:B-1----:R-:W-:Y:S02]  /*09b0*/  IADD3 R11, PT, PT, R9, 0x1, RZ ;  /* 0x00000001090b7810 */ /* 0x002fe40007ffe0ff */
[----:B------:R-:W-:Y:S02]  /*09c0*/  LEA.HI.X.SX32 R18, R18, RZ, 0x1, P0 ;  /* 0x000000ff12127211 */ /* 0x000fe400000f0eff */
[----:B------:R-:W-:Y:S01]  /*09d0*/  ISETP.GE.AND P0, PT, R11, R10, PT ;  /* 0x0000000a0b00720c */ /* 0x000fe20003f06270 */
[----:B------:R-:W-:Y:S01]  /*09e0*/  HFMA2 R11, -RZ, RZ, 0, 0 ;  /* 0x00000000ff0b7431 */ /* 0x000fe200000001ff */
[----:B--2---:R-:W-:-:S04]  /*09f0*/  LEA R12, P1, R14, R12, 0x2 ;  /* 0x0000000c0e0c7211 */ /* 0x004fc800078210ff */
[----:B------:R-:W-:-:S07]  /*0a00*/  LEA.HI.X R13, R14, R13, R18, 0x2, P1 ;  /* 0x0000000d0e0d7211 */ /* 0x000fce00008f1412 */
[----:B---3--:R-:W-:Y:S05]  /*0a10*/  @P0 BRA `(.L_x_9) ;  /* 0x0000000000040947 */ /* 0x008fea0003800000 */
[----:B------:R1:W5:Y:S02]  /*0a20*/  LDG.E R11, desc[UR10][R12.64+0x4] ;  /* 0x0000040a0c0b7981 */ /* 0x000364000c1e1900 */
.L_x_9:
[----:B-----5:R2:W-:Y:S01]  /*0a30*/  STS [R16+0x4], R11 ;  /* 0x0000040b10007388 */ /* 0x0205e20000000800 */
[----:B------:R-:W-:-:S13]  /*0a40*/  ISETP.NE.AND P0, PT, R8, 0x2, PT ;  /* 0x000000020800780c */ /* 0x000fda0003f05270 */
[----:B--2---:R-:W-:Y:S05]  /*0a50*/  @!P0 BRA `(.L_x_4) ;  /* 0x0000000c00388947 */ /* 0x004fea0003800000 */
[----:B------:R2:W-:Y:S01]  /*0a60*/  STS [R15+0x8], RZ ;  /* 0x000008ff0f007388 */ /* 0x0005e20000000800 */
[----:B------:R-:W-:-:S04]  /*0a70*/  IADD3 R9, PT, PT, R9, 0x2, RZ ;  /* 0x0000000209097810 */ /* 0x000fc80007ffe0ff */
[----:B------:R-:W-:Y:S02]  /*0a80*/  ISETP.GE.AND P0, PT, R9, R10, PT ;  /* 0x0000000a0900720c */ /* 0x000fe40003f06270 */
[----:B------:R-:W-:-:S11]  /*0a90*/  MOV R9, RZ ;  /* 0x000000ff00097202 */ /* 0x000fd60000000f00 */
[----:B--2---:R-:W-:Y:S05]  /*0aa0*/  @P0 BRA `(.L_x_10) ;  /* 0x0000000000040947 */ /* 0x004fea0003800000 */
[----:B------:R2:W5:Y:S02]  /*0ab0*/  LDG.E R9, desc[UR10][R12.64+0x8] ;  /* 0x0000080a0c097981 */ /* 0x000564000c1e1900 */
.L_x_10:
[----:B-----5:R3:W-:Y:S01]  /*0ac0*/  STS [R16+0x8], R9 ;  /* 0x0000080910007388 */ /* 0x0207e20000000800 */
[----:B------:R-:W-:Y:S05]  /*0ad0*/  BRA `(.L_x_4) ;  /* 0x0000000c00187947 */ /* 0x000fea0003800000 */
.L_x_0:
[----:B------:R-:W0:Y:S02]  /*0ae0*/  LDCU UR7, c[0x0][0x3a0] ;  /* 0x00007400ff0777ac */ /* 0x000e240008000800 */
[----:B0-----:R-:W-:-:S09]  /*0af0*/  UISETP.GE.AND UP0, UPT, UR4, UR7, UPT ;  /* 0x000000070400728c */ /* 0x001fd2000bf06270 */
[----:B------:R-:W-:Y:S05]  /*0b00*/  BRA.U !UP0, `(.L_x_11) ;  /* 0x0000000508407547 */ /* 0x000fea000b800000 */
[----:B------:R-:W-:Y:S01]  /*0b10*/  ISETP.GE.U32.AND P0, PT, R2, 0x4, PT ;  /* 0x000000040200780c */ /* 0x000fe20003f06070 */
[----:B------:R-:W-:-:S12]  /*0b20*/  HFMA2 R14, -RZ, RZ, 0, 0 ;  /* 0x00000000ff0e7431 */ /* 0x000fd800000001ff */
[----:B------:R-:W-:Y:S05]  /*0b30*/  @!P0 BRA `(.L_x_12) ;  /* 0x0000000000a08947 */ /* 0x000fea0003800000 */
[----:B------:R-:W0:Y:S01]  /*0b40*/  LDC R9, c[0x0][0x39c] ;  /* 0x0000e700ff097b82 */ /* 0x000e220000000800 */
[----:B------:R-:W-:Y:S02]  /*0b50*/  MOV R18, RZ ;  /* 0x000000ff00127202 */ /* 0x000fe40000000f00 */
[----:B------:R-:W-:-:S05]  /*0b60*/  LOP3.LUT R10, R2, 0x7fc, RZ, 0xc0, !PT ;  /* 0x000007fc020a7812 */ /* 0x000fca00078ec0ff */
[----:B------:R-:W1:Y:S02]  /*0b70*/  LDC.64 R12, c[0x0][0x380] ;  /* 0x0000e000ff0c7b82 */ /* 0x000e640000000a00 */
.L_x_13:
[CC--:B0-----:R-:W-:Y:S02]  /*0b80*/  ISETP.GE.AND P0, PT, R18.reuse, R9.reuse, PT ;  /* 0x000000091200720c */ /* 0x0c1fe40003f06270 */
[----:B------:R-:W-:Y:S02]  /*0b90*/  IADD3 R16, PT, PT, R18, 0x1, RZ ;  /* 0x0000000112107810 */ /* 0x000fe40007ffe0ff */
[----:B--2---:R-:W-:Y:S02]  /*0ba0*/  SHF.R.S32.HI R22, RZ, 0x1f, R18 ;  /* 0x0000001fff167819 */ /* 0x004fe40000011412 */
[----:B------:R-:W-:Y:S02]  /*0bb0*/  ISETP.GE.AND P1, PT, R16, R9, PT ;  /* 0x000000091000720c */ /* 0x000fe40003f26270 */
[----:B------:R-:W-:Y:S02]  /*0bc0*/  IADD3 R16, PT, PT, R18, 0x3, RZ ;  /* 0x0000000312107810 */ /* 0x000fe40007ffe0ff */
[----:B------:R-:W-:-:S02]  /*0bd0*/  IADD3 R21, P4, PT, R11, R18, RZ ;  /* 0x000000120b157210 */ /* 0x000fc40007f9e0ff */
[----:B------:R-:W-:Y:S01]  /*0be0*/  IADD3 R20, PT, PT, R18, 0x2, RZ ;  /* 0x0000000212147810 */ /* 0x000fe20007ffe0ff */
[----:B------:R-:W0:Y:S01]  /*0bf0*/  @!P0 LDC.64 R14, c[0x0][0x380] ;  /* 0x0000e000ff0e8b82 */ /* 0x000e220000000a00 */
[C---:B------:R-:W-:Y:S02]  /*0c00*/  @!P0 IADD3 R17, PT, PT, R11.reuse, R18, RZ ;  /* 0x000000120b118210 */ /* 0x040fe40007ffe0ff */
[-C--:B------:R-:W-:Y:S02]  /*0c10*/  ISETP.GE.AND P3, PT, R16, R9.reuse, PT ;  /* 0x000000091000720c */ /* 0x080fe40003f66270 */
[----:B------:R-:W-:Y:S02]  /*0c20*/  LEA.HI.X.SX32 R22, R11, R22, 0x1, P4 ;  /* 0x000000160b167211 */ /* 0x000fe400020f0eff */
[----:B------:R-:W-:Y:S02]  /*0c30*/  ISETP.GE.AND P2, PT, R20, R9, PT ;  /* 0x000000091400720c */ /* 0x000fe40003f46270 */
[----:B-1----:R-:W-:-:S02]  /*0c40*/  LEA R16, P4, R21, R12, 0x2 ;  /* 0x0000000c15107211 */ /* 0x002fc400078810ff */
[----:B------:R-:W-:Y:S01]  /*0c50*/  MOV R19, RZ ;  /* 0x000000ff00137202 */ /* 0x000fe20000000f00 */
[----:B0-----:R-:W-:Y:S01]  /*0c60*/  @!P0 IMAD.WIDE R14, R17, 0x4, R14 ;  /* 0x00000004110e8825 */ /* 0x001fe200078e020e */
[----:B------:R-:W-:Y:S02]  /*0c70*/  LEA.HI.X R17, R21, R13, R22, 0x2, P4 ;  /* 0x0000000d15117211 */ /* 0x000fe400020f1416 */
[----:B------:R-:W-:Y:S01]  /*0c80*/  CS2R R20, SRZ ;  /* 0x0000000000147805 */ /* 0x000fe2000001ff00 */
[----:B------:R-:W-:Y:S01]  /*0c90*/  HFMA2 R22, -RZ, RZ, 0, 0 ;  /* 0x00000000ff167431 */ /* 0x000fe200000001ff */
[----:B------:R-:W2:Y:S04]  /*0ca0*/  @!P0 LDG.E R19, desc[UR10][R14.64] ;  /* 0x0000000a0e138981 */ /* 0x000ea8000c1e1900 */
[----:B------:R-:W3:Y:S04]  /*0cb0*/  @!P1 LDG.E R20, desc[UR10][R16.64+0x4] ;  /* 0x0000040a10149981 */ /* 0x000ee8000c1e1900 */
[----:B------:R-:W4:Y:S04]  /*0cc0*/  @!P2 LDG.E R21, desc[UR10][R16.64+0x8] ;  /* 0x0000080a1015a981 */ /* 0x000f28000c1e1900 */
[----:B------:R-:W5:Y:S01]  /*0cd0*/  @!P3 LDG.E R22, desc[UR10][R16.64+0xc] ;  /* 0x00000c0a1016b981 */ /* 0x000f62000c1e1900 */
[----:B------:R-:W-:-:S02]  /*0ce0*/  LEA R23, R18, UR5, 0x2 ;  /* 0x0000000512177c11 */ /* 0x000fc4000f8e10ff */
[C---:B------:R-:W-:Y:S02]  /*0cf0*/  LEA R24, R18.reuse, UR6, 0x2 ;  /* 0x0000000612187c11 */ /* 0x040fe4000f8e10ff */
[----:B------:R-:W-:-:S04]  /*0d00*/  IADD3 R18, PT, PT, R18, 0x4, RZ ;  /* 0x0000000412127810 */ /* 0x000fc80007ffe0ff */
[----:B------:R-:W-:Y:S01]  /*0d10*/  ISETP.NE.AND P0, PT, R18, R10, PT ;  /* 0x0000000a1200720c */ /* 0x000fe20003f05270 */
[----:B--2---:R2:W-:Y:S04]  /*0d20*/  STS [R23], R19 ;  /* 0x0000001317007388 */ /* 0x0045e80000000800 */
[----:B------:R2:W-:Y:S04]  /*0d30*/  STS [R24], RZ ;  /* 0x000000ff18007388 */ /* 0x0005e80000000800 */
[----:B---3--:R2:W-:Y:S04]  /*0d40*/  STS [R23+0x4], R20 ;  /* 0x0000041417007388 */ /* 0x0085e80000000800 */
[----:B------:R2:W-:Y:S04]  /*0d50*/  STS [R24+0x4], RZ ;  /* 0x000004ff18007388 */ /* 0x0005e80000000800 */
[----:B----4-:R2:W-:Y:S04]  /*0d60*/  STS [R23+0x8], R21 ;  /* 0x0000081517007388 */ /* 0x0105e80000000800 */
[----:B------:R2:W-:Y:S04]  /*0d70*/  STS [R24+0x8], RZ ;  /* 0x000008ff18007388 */ /* 0x0005e80000000800 */
[----:B-----5:R2:W-:Y:S04]  /*0d80*/  STS [R23+0xc], R22 ;  /* 0x00000c1617007388 */ /* 0x0205e80000000800 */
[----:B------:R2:W-:Y:S01]  /*0d90*/  STS [R24+0xc], RZ ;  /* 0x00000cff18007388 */ /* 0x0005e20000000800 */
[----:B------:R-:W-:Y:S05]  /*0da0*/  @P0 BRA `(.L_x_13) ;  /* 0xfffffffc00740947 */ /* 0x000fea000383ffff */
[----:B------:R-:W-:-:S07]  /*0db0*/  MOV R14, R10 ;  /* 0x0000000a000e7202 */ /* 0x000fce0000000f00 */
.L_x_12:
[----:B------:R-:W-:-:S13]  /*0dc0*/  ISETP.NE.AND P0, PT, R8, RZ, PT ;  /* 0x000000ff0800720c */ /* 0x000fda0003f05270 */
[----:B------:R-:W-:Y:S05]  /*0dd0*/  @!P0 BRA `(.L_x_4) ;  /* 0x0000000800588947 */ /* 0x000fea0003800000 */
[C---:B------:R-:W-:Y:S02]  /*0de0*/  ISETP.GE.AND P0, PT, R14.reuse, R9, PT ;  /* 0x000000090e00720c */ /* 0x040fe40003f06270 */
[C---:B------:R-:W-:Y:S02]  /*0df0*/  LEA R17, R14.reuse, UR5, 0x2 ;  /* 0x000000050e117c11 */ /* 0x040fe4000f8e10ff */
[----:B--2---:R-:W-:Y:S02]  /*0e00*/  LEA R19, R14, UR6, 0x2 ;  /* 0x000000060e137c11 */ /* 0x004fe4000f8e10ff */
[----:B------:R-:W-:-:S07]  /*0e10*/  MOV R12, RZ ;  /* 0x000000ff000c7202 */ /* 0x000fce0000000f00 */
[----:B------:R-:W-:Y:S05]  /*0e20*/  @P0 BRA `(.L_x_14) ;  /* 0x0000000000100947 */ /* 0x000fea0003800000 */
[----:B------:R-:W0:Y:S01]  /*0e30*/  LDC.64 R12, c[0x0][0x380] ;  /* 0x0000e000ff0c7b82 */ /* 0x000e220000000a00 */
[----:B------:R-:W-:-:S05]  /*0e40*/  IADD3 R15, PT, PT, R11, R14, RZ ;  /* 0x0000000e0b0f7210 */ /* 0x000fca0007ffe0ff */
[----:B0-----:R-:W-:-:S06]  /*0e50*/  IMAD.WIDE R12, R15, 0x4, R12 ;  /* 0x000000040f0c7825 */ /* 0x001fcc00078e020c */
[----:B------:R0:W5:Y:S02]  /*0e60*/  LDG.E R12, desc[UR10][R12.64] ;  /* 0x0000000a0c0c7981 */ /* 0x000164000c1e1900 */
.L_x_14:
[----:B-----5:R1:W-:Y:S01]  /*0e70*/  STS [R17], R12 ;  /* 0x0000000c11007388 */ /* 0x0203e20000000800 */
[----:B------:R-:W-:-:S03]  /*0e80*/  ISETP.NE.AND P0, PT, R8, 0x1, PT ;  /* 0x000000010800780c */ /* 0x000fc60003f05270 */
[----:B------:R1:W-:Y:S10]  /*0e90*/  STS [R19], RZ ;  /* 0x000000ff13007388 */ /* 0x0003f40000000800 */
[----:B-1----:R-:W-:Y:S05]  /*0ea0*/  @!P0 BRA `(.L_x_4) ;  /* 0x0000000800248947 */ /* 0x002fea0003800000 */
[----:B0-----:R-:W0:Y:S01]  /*0eb0*/  LDC.64 R12, c[0x0][0x380] ;  /* 0x0000e000ff0c7b82 */ /* 0x001e220000000a00 */
[C---:B------:R-:W-:Y:S02]  /*0ec0*/  IADD3 R15, P0, PT, R11.reuse, R14, RZ ;  /* 0x0000000e0b0f7210 */ /* 0x040fe40007f1e0ff */
[----:B------:R-:W-:Y:S02]  /*0ed0*/  IADD3 R16, PT, PT, R14, 0x1, RZ ;  /* 0x000000010e107810 */ /* 0x000fe40007ffe0ff */
[----:B------:R-:W-:Y:S02]  /*0ee0*/  LEA.HI.X.SX32 R18, R11, RZ, 0x1, P0 ;  /* 0x000000ff0b127211 */ /* 0x000fe400000f0eff */
[----:B------:R-:W-:Y:S02]  /*0ef0*/  ISETP.GE.AND P0, PT, R16, R9, PT ;  /* 0x000000091000720c */ /* 0x000fe40003f06270 */
[----:B0-----:R-:W-:Y:S01]  /*0f00*/  LEA R10, P1, R15, R12, 0x2 ;  /* 0x0000000c0f0a7211 */ /* 0x001fe200078210ff */
[----:B------:R-:W-:-:S03]  /*0f10*/  HFMA2 R12, -RZ, RZ, 0, 0 ;  /* 0x00000000ff0c7431 */ /* 0x000fc600000001ff */
[----:B------:R-:W-:-:S07]  /*0f20*/  LEA.HI.X R11, R15, R13, R18, 0x2, P1 ;  /* 0x0000000d0f0b7211 */ /* 0x000fce00008f1412 */
[----:B------:R-:W-:Y:S05]  /*0f30*/  @P0 BRA `(.L_x_15) ;  /* 0x0000000000040947 */ /* 0x000fea0003800000 */
[----:B------:R0:W5:Y:S02]  /*0f40*/  LDG.E R12, desc[UR10][R10.64+0x4] ;  /* 0x0000040a0a0c7981 */ /* 0x000164000c1e1900 */
.L_x_15:
[----:B-----5:R1:W-:Y:S01]  /*0f50*/  STS [R17+0x4], R12 ;  /* 0x0000040c11007388 */ /* 0x0203e20000000800 */
[----:B------:R-:W-:-:S03]  /*0f60*/  ISETP.NE.AND P0, PT, R8, 0x2, PT ;  /* 0x000000020800780c */ /* 0x000fc60003f05270 */
[----:B------:R1:W-:Y:S10]  /*0f70*/  STS [R19+0x4], RZ ;  /* 0x000004ff13007388 */ /* 0x0003f40000000800 */
[----:B-1----:R-:W-:Y:S05]  /*0f80*/  @!P0 BRA `(.L_x_4) ;  /* 0x0000000400ec8947 */ /* 0x002fea0003800000 */
[----:B------:R-:W-:-:S04]  /*0f90*/  IADD3 R14, PT, PT, R14, 0x2, RZ ;  /* 0x000000020e0e7810 */ /* 0x000fc80007ffe0ff */
[----:B------:R-:W-:Y:S02]  /*0fa0*/  ISETP.GE.AND P0, PT, R14, R9, PT ;  /* 0x000000090e00720c */ /* 0x000fe40003f06270 */
[----:B------:R-:W-:-:S11]  /*0fb0*/  MOV R9, RZ ;  /* 0x000000ff00097202 */ /* 0x000fd60000000f00 */
[----:B------:R-:W-:Y:S05]  /*0fc0*/  @P0 BRA `(.L_x_16) ;  /* 0x0000000000040947 */ /* 0x000fea0003800000 */
[----:B------:R1:W5:Y:S02]  /*0fd0*/  LDG.E R9, desc[UR10][R10.64+0x8] ;  /* 0x0000080a0a097981 */ /* 0x000364000c1e1900 */
.L_x_16:
[----:B-----5:R3:W-:Y:S04]  /*0fe0*/  STS [R17+0x8], R9 ;  /* 0x0000080911007388 */ /* 0x0207e80000000800 */
[----:B------:R3:W-:Y:S01]  /*0ff0*/  STS [R19+0x8], RZ ;  /* 0x000008ff13007388 */ /* 0x0007e20000000800 */
[----:B------:R-:W-:Y:S05]  /*1000*/  BRA `(.L_x_4) ;  /* 0x0000000400cc7947 */ /* 0x000fea0003800000 */
.L_x_11:
[----:B------:R-:W-:Y:S01]  /*1010*/  ISETP.GE.U32.AND P0, PT, R2, 0x4, PT ;  /* 0x000000040200780c */ /* 0x000fe20003f06070 */
[----:B------:R-:W-:-:S12]  /*1020*/  HFMA2 R20, -RZ, RZ, 0, 0 ;  /* 0x00000000ff147431 */ /* 0x000fd800000001ff */
[----:B------:R-:W-:Y:S05]  /*1030*/  @!P0 BRA `(.L_x_17) ;  /* 0x0000000000f88947 */ /* 0x000fea0003800000 */
[----:B------:R-:W-:Y:S02]  /*1040*/  SHF.R.S32.HI R19, RZ, 0x1f, R11 ;  /* 0x0000001fff137819 */ /* 0x000fe4000001140b */
[----:B------:R-:W-:Y:S02]  /*1050*/  MOV R21, RZ ;  /* 0x000000ff00157202 */ /* 0x000fe40000000f00 */
[----:B------:R-:W-:-:S07]  /*1060*/  LOP3.LUT R20, R2, 0x7fc, RZ, 0xc0, !PT ;  /* 0x000007fc02147812 */ /* 0x000fce00078ec0ff */
.L_x_18:
[----:B0-----:R-:W0:Y:S01]  /*1070*/  LDC R9, c[0x0][0x39c] ;  /* 0x0000e700ff097b82 */ /* 0x001e220000000800 */
[----:B------:R-:W-:-:S07]  /*1080*/  MOV R22, RZ ;  /* 0x000000ff00167202 */ /* 0x000fce0000000f00 */
[----:B------:R-:W1:Y:S08]  /*1090*/  LDC R10, c[0x0][0x3a4] ;  /* 0x0000e900ff0a7b82 */ /* 0x000e700000000800 */
[----:B------:R-:W2:Y:S01]  /*10a0*/  LDC.64 R12, c[0x0][0x380] ;  /* 0x0000e000ff0c7b82 */ /* 0x000ea20000000a00 */
[C---:B0-----:R-:W-:Y:S02]  /*10b0*/  ISETP.GE.AND P0, PT, R21.reuse, R9, PT ;  /* 0x000000091500720c */ /* 0x041fe40003f06270 */
[----:B-1----:R-:W-:-:S11]  /*10c0*/  ISETP.GE.AND P1, PT, R21, R10, PT ;  /* 0x0000000a1500720c */ /* 0x002fd60003f26270 */
[----:B------:R-:W0:Y:S01]  /*10d0*/  @!P0 LDC.64 R16, c[0x0][0x380] ;  /* 0x0000e000ff108b82 */ /* 0x000e220000000a00 */
[----:B------:R-:W-:-:S07]  /*10e0*/  @!P0 IADD3 R23, PT, PT, R11, R21, RZ ;  /* 0x000000150b178210 */ /* 0x000fce0007ffe0ff */
[----:B------:R-:W1:Y:S01]  /*10f0*/  @!P1 LDC.64 R14, c[0x0][0x388] ;  /* 0x0000e200ff0e9b82 */ /* 0x000e620000000a00 */
[----:B0-----:R-:W-:-:S05]  /*1100*/  @!P0 IMAD.WIDE R16, R23, 0x4, R16 ;  /* 0x0000000417108825 */ /* 0x001fca00078e0210 */
[----:B------:R0:W3:Y:S01]  /*1110*/  @!P0 LDG.E R22, desc[UR10][R16.64] ;  /* 0x0000000a10168981 */ /* 0x0000e2000c1e1900 */
[----:B------:R-:W-:Y:S02]  /*1120*/  SHF.R.S32.HI R23, RZ, 0x1f, R21 ;  /* 0x0000001fff177819 */ /* 0x000fe40000011415 */
[-C--:B------:R-:W-:Y:S02]  /*1130*/  IADD3 R26, P2, PT, R11, R21.reuse, RZ ;  /* 0x000000150b1a7210 */ /* 0x080fe40007f5e0ff */
[----:B------:R-:W-:Y:S02]  /*1140*/  @!P1 IADD3 R25, PT, PT, R18, R21, RZ ;  /* 0x0000001512199210 */ /* 0x000fe40007ffe0ff */
[----:B------:R-:W-:Y:S02]  /*1150*/  IADD3 R24, PT, PT, R21, 0x1, RZ ;  /* 0x0000000115187810 */ /* 0x000fe40007ffe0ff */
[----:B------:R-:W-:Y:S01]  /*1160*/  IADD3.X R27, PT, PT, R19, R23, RZ, P2, !PT ;  /* 0x00000017131b7210 */ /* 0x000fe200017fe4ff */
[----:B0-----:R-:W0:Y:S01]  /*1170*/  LDC.64 R16, c[0x0][0x388] ;  /* 0x0000e200ff107b82 */ /* 0x001e220000000a00 */
[----:B--2---:R-:W-:Y:S01]  /*1180*/  LEA R12, P2, R26, R12, 0x2 ;  /* 0x0000000c1a0c7211 */ /* 0x004fe200078410ff */
[----:B-1----:R-:W-:Y:S01]  /*1190*/  @!P1 IMAD.WIDE R14, R25, 0x4, R14 ;  /* 0x00000004190e9825 */ /* 0x002fe200078e020e */
[----:B------:R-:W-:-:S03]  /*11a0*/  ISETP.GE.AND P0, PT, R24, R9, PT ;  /* 0x000000091800720c */ /* 0x000fc60003f06270 */
[----:B------:R-:W-:Y:S01]  /*11b0*/  HFMA2 R25, -RZ, RZ, 0, 0 ;  /* 0x00000000ff197431 */ /* 0x000fe200000001ff */
[----:B------:R-:W-:Y:S02]  /*11c0*/  LEA.HI.X R13, R26, R13, R27, 0x2, P2 ;  /* 0x0000000d1a0d7211 */ /* 0x000fe400010f141b */
[----:B------:R-:W-:Y:S02]  /*11d0*/  ISETP.GE.AND P2, PT, R24, R10, PT ;  /* 0x0000000a1800720c */ /* 0x000fe40003f46270 */
[C---:B------:R-:W-:Y:S02]  /*11e0*/  IADD3 R24, P5, PT, R18.reuse, R21, RZ ;  /* 0x0000001512187210 */ /* 0x040fe40007fbe0ff */
[----:B------:R-:W-:Y:S02]  /*11f0*/  MOV R26, RZ ;  /* 0x000000ff001a7202 */ /* 0x000fe40000000f00 */
[----:B------:R-:W-:Y:S01]  /*1200*/  IADD3 R27, PT, PT, R21, 0x2, RZ ;  /* 0x00000002151b7810 */ /* 0x000fe20007ffe0ff */
[----:B------:R1:W2:Y:S01]  /*1210*/  @!P1 LDG.E R25, desc[UR10][R14.64] ;  /* 0x0000000a0e199981 */ /* 0x0002a2000c1e1900 */
[----:B------:R-:W-:-:S02]  /*1220*/  LEA.HI.X.SX32 R23, R18, R23, 0x1, P5 ;  /* 0x0000001712177211 */ /* 0x000fc400028f0eff */
[----:B------:R-:W-:Y:S01]  /*1230*/  IADD3 R28, PT, PT, R21, 0x3, RZ ;  /* 0x00000003151c7810 */ /* 0x000fe20007ffe0ff */
[----:B------:R-:W4:Y:S01]  /*1240*/  @!P0 LDG.E R26, desc[UR10][R12.64+0x4] ;  /* 0x0000040a0c1a8981 */ /* 0x000f22000c1e1900 */
[CC--:B------:R-:W-:Y:S02]  /*1250*/  ISETP.GE.AND P4, PT, R27.reuse, R9.reuse, PT ;  /* 0x000000091b00720c */ /* 0x0c0fe40003f86270 */
[----:B------:R-:W-:Y:S02]  /*1260*/  ISETP.GE.AND P1, PT, R27, R10, PT ;  /* 0x0000000a1b00720c */ /* 0x000fe40003f26270 */
[----:B------:R-:W-:Y:S02]  /*1270*/  ISETP.GE.AND P3, PT, R28, R9, PT ;  /* 0x000000091c00720c */ /* 0x000fe40003f66270 */
[C---:B0-----:R-:W-:Y:S02]  /*1280*/  LEA R16, P5, R24.reuse, R16, 0x2 ;  /* 0x0000001018107211 */ /* 0x041fe400078a10ff */
[----:B-1----:R-:W-:Y:S01]  /*1290*/  LEA R15, R21, UR5, 0x2 ;  /* 0x00000005150f7c11 */ /* 0x002fe2000f8e10ff */
[----:B------:R-:W-:Y:S01]  /*12a0*/  HFMA2 R14, -RZ, RZ, 0, 0 ;  /* 0x00000000ff0e7431 */ /* 0x000fe200000001ff */
[----:B------:R-:W-:Y:S01]  /*12b0*/  LEA.HI.X R17, R24, R17, R23, 0x2, P5 ;  /* 0x0000001118117211 */ /* 0x000fe200028f1417 */
[----:B------:R-:W-:Y:S01]  /*12c0*/  HFMA2 R24, -RZ, RZ, 0, 0 ;  /* 0x00000000ff187431 */ /* 0x000fe200000001ff */
[----:B------:R-:W-:-:S02]  /*12d0*/  ISETP.GE.AND P0, PT, R28, R10, PT ;  /* 0x0000000a1c00720c */ /* 0x000fc40003f06270 */
[----:B------:R-:W-:Y:S02]  /*12e0*/  MOV R23, RZ ;  /* 0x000000ff00177202 */ /* 0x000fe40000000f00 */
[----:B------:R-:W-:Y:S02]  /*12f0*/  MOV R28, RZ ;  /* 0x000000ff001c7202 */ /* 0x000fe40000000f00 */
[----:B------:R-:W-:Y:S01]  /*1300*/  LEA R27, R21, UR6, 0x2 ;  /* 0x00000006151b7c11 */ /* 0x000fe2000f8e10ff */
[----:B------:R-:W5:Y:S04]  /*1310*/  @!P2 LDG.E R14, desc[UR10][R16.64+0x4] ;  /* 0x0000040a100ea981 */ /* 0x000f68000c1e1900 */
[----:B------:R-:W5:Y:S04]  /*1320*/  @!P4 LDG.E R24, desc[UR10][R12.64+0x8] ;  /* 0x0000080a0c18c981 */ /* 0x000f68000c1e1900 */
[----:B------:R-:W5:Y:S04]  /*1330*/  @!P1 LDG.E R23, desc[UR10][R16.64+0x8] ;  /* 0x0000080a10179981 */ /* 0x000f68000c1e1900 */
[----:B------:R-:W5:Y:S04]  /*1340*/  @!P3 LDG.E R28, desc[UR10][R12.64+0xc] ;  /* 0x00000c0a0c1cb981 */ /* 0x000f68000c1e1900 */
[----:B---3--:R0:W-:Y:S02]  /*1350*/  STS [R15], R22 ;  /* 0x000000160f007388 */ /* 0x0081e40000000800 */
[----:B0-----:R-:W-:-:S06]  /*1360*/  HFMA2 R22, -RZ, RZ, 0, 0 ;  /* 0x00000000ff167431 */ /* 0x001fcc00000001ff */
[----:B------:R-:W3:Y:S04]  /*1370*/  @!P0 LDG.E R22, desc[UR10][R16.64+0xc] ;  /* 0x00000c0a10168981 */ /* 0x000ee8000c1e1900 */
[----:B--2---:R0:W-:Y:S04]  /*1380*/  STS [R27], R25 ;  /* 0x000000191b007388 */ /* 0x0041e80000000800 */
[----:B----4-:R0:W-:Y:S01]  /*1390*/  STS [R15+0x4], R26 ;  /* 0x0000041a0f007388 */ /* 0x0101e20000000800 */
[----:B------:R-:W-:-:S04]  /*13a0*/  IADD3 R21, PT, PT, R21, 0x4, RZ ;  /* 0x0000000415157810 */ /* 0x000fc80007ffe0ff */
[----:B------:R-:W-:Y:S01]  /*13b0*/  ISETP.NE.AND P0, PT, R21, R20, PT ;  /* 0x000000141500720c */ /* 0x000fe20003f05270 */
[----:B-----5:R0:W-:Y:S04]  /*13c0*/  STS [R27+0x4], R14 ;  /* 0x0000040e1b007388 */ /* 0x0201e80000000800 */
[----:B------:R0:W-:Y:S04]  /*13d0*/  STS [R15+0x8], R24 ;  /* 0x000008180f007388 */ /* 0x0001e80000000800 */
[----:B------:R0:W-:Y:S04]  /*13e0*/  STS [R27+0x8], R23 ;  /* 0x000008171b007388 */ /* 0x0001e80000000800 */
[----:B------:R0:W-:Y:S04]  /*13f0*/  STS [R15+0xc], R28 ;  /* 0x00000c1c0f007388 */ /* 0x0001e80000000800 */
[----:B---3--:R0:W-:Y:S01]  /*1400*/  STS [R27+0xc], R22 ;  /* 0x00000c161b007388 */ /* 0x0081e20000000800 */
[----:B------:R-:W-:Y:S05]  /*1410*/  @P0 BRA `(.L_x_18) ;  /* 0xfffffffc00140947 */ /* 0x000fea000383ffff */
.L_x_17:
[----:B------:R-:W-:-:S13]  /*1420*/  ISETP.NE.AND P0, PT, R8, RZ, PT ;  /* 0x000000ff0800720c */ /* 0x000fda0003f05270 */
[----:B------:R-:W-:Y:S05]  /*1430*/  @!P0 BRA `(.L_x_4) ;  /* 0x0000000000c08947 */ /* 0x000fea0003800000 */
[C---:B------:R-:W-:Y:S01]  /*1440*/  ISETP.GE.AND P0, PT, R20.reuse, R9, PT ;  /* 0x000000091400720c */ /* 0x040fe20003f06270 */
[----:B0-----:R-:W-:Y:S01]  /*1450*/  HFMA2 R22, -RZ, RZ, 0, 0 ;  /* 0x00000000ff167431 */ /* 0x001fe200000001ff */
[----:B------:R-:W-:Y:S02]  /*1460*/  ISETP.GE.AND P1, PT, R20, R10, PT ;  /* 0x0000000a1400720c */ /* 0x000fe40003f26270 */
[----:B------:R-:W-:-:S09]  /*1470*/  MOV R19, RZ ;  /* 0x000000ff00137202 */ /* 0x000fd20000000f00 */
[----:B------:R-:W0:Y:S01]  /*1480*/  @!P0 LDC.64 R14, c[0x0][0x380] ;  /* 0x0000e000ff0e8b82 */ /* 0x000e220000000a00 */
[-C--:B------:R-:W-:Y:S02]  /*1490*/  @!P0 IADD3 R17, PT, PT, R11, R20.reuse, RZ ;  /* 0x000000140b118210 */ /* 0x080fe40007ffe0ff */
[----:B------:R-:W-:-:S05]  /*14a0*/  @!P1 IADD3 R21, PT, PT, R18, R20, RZ ;  /* 0x0000001412159210 */ /* 0x000fca0007ffe0ff */
[----:B------:R-:W1:Y:S01]  /*14b0*/  @!P1 LDC.64 R12, c[0x0][0x388] ;  /* 0x0000e200ff0c9b82 */ /* 0x000e620000000a00 */
[----:B0-----:R-:W-:-:S05]  /*14c0*/  @!P0 IMAD.WIDE R14, R17, 0x4, R14 ;  /* 0x00000004110e8825 */ /* 0x001fca00078e020e */
[----:B------:R-:W2:Y:S01]  /*14d0*/  @!P0 LDG.E R19, desc[UR10][R14.64] ;  /* 0x0000000a0e138981 */ /* 0x000ea2000c1e1900 */
[----:B-1----:R-:W-:-:S05]  /*14e0*/  @!P1 IMAD.WIDE R12, R21, 0x4, R12 ;  /* 0x00000004150c9825 */ /* 0x002fca00078e020c */
[----:B------:R-:W3:Y:S01]  /*14f0*/  @!P1 LDG.E R22, desc[UR10][R12.64] ;  /* 0x0000000a0c169981 */ /* 0x000ee2000c1e1900 */
[C---:B------:R-:W-:Y:S02]  /*1500*/  LEA R16, R20.reuse, UR5, 0x2 ;  /* 0x0000000514107c11 */ /* 0x040fe4000f8e10ff */
[----:B------:R-:W-:Y:S02]  /*1510*/  LEA R17, R20, UR6, 0x2 ;  /* 0x0000000614117c11 */ /* 0x000fe4000f8e10ff */
[----:B------:R-:W-:Y:S01]  /*1520*/  ISETP.NE.AND P0, PT, R8, 0x1, PT ;  /* 0x000000010800780c */ /* 0x000fe20003f05270 */
[----:B--2---:R4:W-:Y:S04]  /*1530*/  STS [R16], R19 ;  /* 0x0000001310007388 */ /* 0x0049e80000000800 */
[----:B---3--:R4:W-:Y:S08]  /*1540*/  STS [R17], R22 ;  /* 0x0000001611007388 */ /* 0x0089f00000000800 */
[----:B------:R-:W-:Y:S05]  /*1550*/  @!P0 BRA `(.L_x_4) ;  /* 0x0000000000788947 */ /* 0x000fea0003800000 */
[----:B------:R-:W0:Y:S01]  /*1560*/  LDC.64 R14, c[0x0][0x388] ;  /* 0x0000e200ff0e7b82 */ /* 0x000e220000000a00 */
[----:B----4-:R-:W-:Y:S02]  /*1570*/  IADD3 R22, PT, PT, R20, 0x1, RZ ;  /* 0x0000000114167810 */ /* 0x010fe40007ffe0ff */
[-C--:B------:R-:W-:Y:S02]  /*1580*/  IADD3 R19, P3, PT, R18, R20.reuse, RZ ;  /* 0x0000001412137210 */ /* 0x080fe40007f7e0ff */
[----:B------:R-:W-:Y:S02]  /*1590*/  IADD3 R21, P2, PT, R11, R20, RZ ;  /* 0x000000140b157210 */ /* 0x000fe40007f5e0ff */
[C---:B------:R-:W-:Y:S01]  /*15a0*/  ISETP.GE.AND P0, PT, R22.reuse, R9, PT ;  /* 0x000000091600720c */ /* 0x040fe20003f06270 */
[----:B------:R-:W1:Y:S01]  /*15b0*/  LDC.64 R12, c[0x0][0x380] ;  /* 0x0000e000ff0c7b82 */ /* 0x000e620000000a00 */
[----:B------:R-:W-:Y:S02]  /*15c0*/  ISETP.GE.AND P1, PT, R22, R10, PT ;  /* 0x0000000a1600720c */ /* 0x000fe40003f26270 */
[----:B------:R-:W-:-:S02]  /*15d0*/  LEA.HI.X.SX32 R18, R18, RZ, 0x1, P3 ;  /* 0x000000ff12127211 */ /* 0x000fc400018f0eff */
[----:B------:R-:W-:Y:S02]  /*15e0*/  LEA.HI.X.SX32 R22, R11, RZ, 0x1, P2 ;  /* 0x000000ff0b167211 */ /* 0x000fe400010f0eff */
[----:B------:R-:W-:Y:S02]  /*15f0*/  MOV R11, RZ ;  /* 0x000000ff000b7202 */ /* 0x000fe40000000f00 */
[----:B0-----:R-:W-:-:S04]  /*1600*/  LEA R14, P3, R19, R14, 0x2 ;  /* 0x0000000e130e7211 */ /* 0x001fc800078610ff */
[----:B------:R-:W-:Y:S02]  /*1610*/  LEA.HI.X R15, R19, R15, R18, 0x2, P3 ;  /* 0x0000000f130f7211 */ /* 0x000fe400018f1412 */
[----:B------:R-:W-:Y:S02]  /*1620*/  MOV R18, RZ ;  /* 0x000000ff00127202 */ /* 0x000fe40000000f00 */
[----:B-1----:R-:W-:-:S04]  /*1630*/  LEA R12, P2, R21, R12, 0x2 ;  /* 0x0000000c150c7211 */ /* 0x002fc800078410ff */
[----:B------:R-:W-:Y:S01]  /*1640*/  LEA.HI.X R13, R21, R13, R22, 0x2, P2 ;  /* 0x0000000d150d7211 */ /* 0x000fe200010f1416 */
[----:B------:R-:W2:Y:S04]  /*1650*/  @!P1 LDG.E R18, desc[UR10][R14.64+0x4] ;  /* 0x0000040a0e129981 */ /* 0x000ea8000c1e1900 */
[----:B------:R-:W3:Y:S01]  /*1660*/  @!P0 LDG.E R11, desc[UR10][R12.64+0x4] ;  /* 0x0000040a0c0b8981 */ /* 0x000ee2000c1e1900 */
[----:B------:R-:W-:-:S03]  /*1670*/  ISETP.NE.AND P0, PT, R8, 0x2, PT ;  /* 0x000000020800780c */ /* 0x000fc60003f05270 */
[----:B---3--:R0:W-:Y:S04]  /*1680*/  STS [R16+0x4], R11 ;  /* 0x0000040b10007388 */ /* 0x0081e80000000800 */
[----:B--2---:R0:W-:Y:S06]  /*1690*/  STS [R17+0x4], R18 ;  /* 0x0000041211007388 */ /* 0x0041ec0000000800 */
[----:B------:R-:W-:Y:S05]  /*16a0*/  @!P0 BRA `(.L_x_4) ;  /* 0x0000000000248947 */ /* 0x000fea0003800000 */
[----:B------:R-:W-:-:S04]  /*16b0*/  IADD3 R20, PT, PT, R20, 0x2, RZ ;  /* 0x0000000214147810 */ /* 0x000fc80007ffe0ff */
[C---:B------:R-:W-:Y:S02]  /*16c0*/  ISETP.GE.AND P0, PT, R20.reuse, R9, PT ;  /* 0x000000091400720c */ /* 0x040fe40003f06270 */
[----:B------:R-:W-:Y:S01]  /*16d0*/  ISETP.GE.AND P1, PT, R20, R10, PT ;  /* 0x0000000a1400720c */ /* 0x000fe20003f26270 */
[----:B------:R-:W-:Y:S01]  /*16e0*/  HFMA2 R10, -RZ, RZ, 0, 0 ;  /* 0x00000000ff0a7431 */ /* 0x000fe200000001ff */
[----:B------:R-:W-:-:S09]  /*16f0*/  MOV R9, RZ ;  /* 0x000000ff00097202 */ /* 0x000fd20000000f00 */
[----:B------:R-:W2:Y:S04]  /*1700*/  @!P0 LDG.E R9, desc[UR10][R12.64+0x8] ;  /* 0x0000080a0c098981 */ /* 0x000ea8000c1e1900 */
[----:B------:R-:W3:Y:S04]  /*1710*/  @!P1 LDG.E R10, desc[UR10][R14.64+0x8] ;  /* 0x0000080a0e0a9981 */ /* 0x000ee8000c1e1900 */
[----:B--2---:R1:W-:Y:S04]  /*1720*/  STS [R16+0x8], R9 ;  /* 0x0000080910007388 */ /* 0x0043e80000000800 */
[----:B---3--:R1:W-:Y:S02]  /*1730*/  STS [R17+0x8], R10 ;  /* 0x0000080a11007388 */ /* 0x0083e40000000800 */
.L_x_4:
[----:B------:R-:W-:-:S06]  /*1740*/  UIADD3 UR4, UPT, UPT, UR4, 0x1, URZ ;  /* 0x0000000104047890 */ /* 0x000fcc000fffe0ff */
[----:B------:R-:W-:-:S13]  /*1750*/  ISETP.NE.AND P0, PT, R5, UR4, PT ;  /* 0x0000000405007c0c */ /* 0x000fda000bf05270 */
[----:B------:R-:W-:Y:S05]  /*1760*/  @P0 BRA `(.L_x_19) ;  /* 0xffffffe800580947 */ /* 0x000fea000383ffff */
[----:B------:R-:W5:Y:S08]  /*1770*/  S2UR UR6, SR_CgaCtaId ;  /* 0x00000000000679c3 */ /* 0x000f700000008800 */
[----:B------:R-:W-:Y:S01]  /*1780*/  BAR.SYNC.DEFER_BLOCKING 0x0 ;  /* 0x0000000000007b1d */ /* 0x000fe20000010000 */
[----:B0-234-:R-:W-:-:S04]  /*1790*/  LEA R19, R0, R3, 0x4 ;  /* 0x0000000300137211 */ /* 0x01dfc800078e20ff */
[----:B------:R-:W-:Y:S01]  /*17a0*/  SHF.L.U32 R19, R19, 0x2, RZ ;  /* 0x0000000213137819 */ /* 0x000fe200000006ff */
[----:B------:R-:W-:Y:S02]  /*17b0*/  UMOV UR4, 0x400 ;  /* 0x0000040000047882 */ /* 0x000fe40000000000 */
[----:B------:R-:W-:Y:S02]  /*17c0*/  UIADD3 UR5, UPT, UPT, UR4, 0x400, URZ ;  /* 0x0000040004057890 */ /* 0x000fe4000fffe0ff */
[----:B-----5:R-:W-:Y:S02]  /*17d0*/  ULEA UR4, UR6, UR4, 0x18 ;  /* 0x0000000406047291 */ /* 0x020fe4000f8ec0ff */
[----:B------:R-:W-:-:S07]  /*17e0*/  ULEA UR5, UR6, UR5, 0x18 ;  /* 0x0000000506057291 */ /* 0x000fce000f8ec0ff */
[----:B------:R-:W-:Y:S04]  /*17f0*/  LDS R21, [R19+UR4] ;  /* 0x0000000413157984 */ /* 0x000fe80008000800 */
[----:B------:R-:W0:Y:S04]  /*1800*/  LDS R0, [R19+UR5] ;  /* 0x0000000513007984 */ /* 0x000e280008000800 */
[----:B------:R-:W2:Y:S04]  /*1810*/  LDS R18, [R19+UR5+0x4] ;  /* 0x0000040513127984 */ /* 0x000ea80008000800 */
[----:B-1----:R-:W1:Y:S04]  /*1820*/  LDS R17, [R19+UR5+0x8] ;  /* 0x0000080513117984 */ /* 0x002e680008000800 */
[----:B------:R-:W3:Y:S04]  /*1830*/  LDS R16, [R19+UR5+0xc] ;  /* 0x00000c0513107984 */ /* 0x000ee80008000800 */
[----:B------:R-:W4:Y:S04]  /*1840*/  LDS R15, [R19+UR5+0x10] ;  /* 0x00001005130f7984 */ /* 0x000f280008000800 */
[----:B------:R-:W5:Y:S04]  /*1850*/  LDS R14, [R19+UR5+0x14] ;  /* 0x00001405130e7984 */ /* 0x000f680008000800 */
[----:B------:R-:W5:Y:S04]  /*1860*/  LDS R13, [R19+UR5+0x18] ;  /* 0x00001805130d7984 */ /* 0x000f680008000800 */
[----:B------:R-:W5:Y:S04]  /*1870*/  LDS R12, [R19+UR5+0x1c] ;  /* 0x00001c05130c7984 */ /* 0x000f680008000800 */
[----:B------:R-:W5:Y:S04]  /*1880*/  LDS R11, [R19+UR5+0x20] ;  /* 0x00002005130b7984 */ /* 0x000f680008000800 */
[----:B------:R-:W5:Y:S04]  /*1890*/  LDS R2, [R19+UR5+0x24] ;  /* 0x0000240513027984 */ /* 0x000f680008000800 */
[----:B------:R-:W5:Y:S01]  /*18a0*/  LDS R3, [R19+UR5+0x28] ;  /* 0x0000280513037984 */ /* 0x000f620008000800 */
[----:B0-----:R-:W-:-:S03]  /*18b0*/  FFMA R9, R0, R21, RZ ;  /* 0x0000001500097223 */ /* 0x001fc600000000ff */
[----:B------:R-:W0:Y:S01]  /*18c0*/  LDS R5, [R19+UR5+0x2c] ;  /* 0x00002c0513057984 */ /* 0x000e220008000800 */
[----:B--2---:R-:W-:-:S03]  /*18d0*/  FFMA R8, R18, R21, R9 ;  /* 0x0000001512087223 */ /* 0x004fc60000000009 */
[----:B------:R-:W2:Y:S01]  /*18e0*/  LDS R6, [R19+UR5+0x30] ;  /* 0x0000300513067984 */ /* 0x000ea20008000800 */
[----:B-1----:R-:W-:-:S03]  /*18f0*/  FFMA R9, R17, R21, R8 ;  /* 0x0000001511097223 */ /* 0x002fc60000000008 */
[----:B------:R-:W1:Y:S01]  /*1900*/  LDS R8, [R19+UR5+0x34] ;  /* 0x0000340513087984 */ /* 0x000e620008000800 */
[----:B---3--:R-:W-:-:S03]  /*1910*/  FFMA R10, R16, R21, R9 ;  /* 0x00000015100a7223 */ /* 0x008fc60000000009 */
[----:B------:R-:W3:Y:S01]  /*1920*/  LDS R9, [R19+UR5+0x38] ;  /* 0x0000380513097984 */ /* 0x000ee20008000800 */
[----:B----4-:R-:W-:-:S03]  /*1930*/  FFMA R23, R15, R21, R10 ;  /* 0x000000150f177223 */ /* 0x010fc6000000000a */
[----:B------:R-:W4:Y:S01]  /*1940*/  LDS R10, [R19+UR5+0x3c] ;  /* 0x00003c05130a7984 */ /* 0x000f220008000800 */
[-C--:B-----5:R-:W-:Y:S01]  /*1950*/  FFMA R20, R14, R21.reuse, R23 ;  /* 0x000000150e147223 */ /* 0x0a0fe20000000017 */
[----:B------:R-:W5:Y:S02]  /*1960*/  LDCU UR5, c[0x0][0x398] ;  /* 0x00007300ff0577ac */ /* 0x000f640008000800 */
[----:B------:R-:W5:Y:S01]  /*1970*/  LDS R23, [R19+UR4+0x40] ;  /* 0x0000400413177984 */ /* 0x000f620008000800 */
[----:B------:R-:W-:-:S04]  /*1980*/  FFMA R25, R13, R21, R20 ;  /* 0x000000150d197223 */ /* 0x000fc80000000014 */
[----:B------:R-:W-:-:S04]  /*1990*/  FFMA R20, R12, R21, R25 ;  /* 0x000000150c147223 */ /* 0x000fc80000000019 */
[----:B------:R-:W-:-:S04]  /*19a0*/  FFMA R25, R11, R21, R20 ;  /* 0x000000150b197223 */ /* 0x000fc80000000014 */
[----:B------:R-:W-:-:S04]  /*19b0*/  FFMA R20, R2, R21, R25 ;  /* 0x0000001502147223 */ /* 0x000fc80000000019 */
[----:B------:R-:W-:-:S04]  /*19c0*/  FFMA R20, R3, R21, R20 ;  /* 0x0000001503147223 */ /* 0x000fc80000000014 */
[----:B0-----:R-:W-:-:S04]  /*19d0*/  FFMA R25, R5, R21, R20 ;  /* 0x0000001505197223 */ /* 0x001fc80000000014 */
[----:B--2---:R-:W-:-:S04]  /*19e0*/  FFMA R25, R6, R21, R25 ;  /* 0x0000001506197223 */ /* 0x004fc80000000019 */
[----:B-1----:R-:W-:-:S04]  /*19f0*/  FFMA R20, R8, R21, R25 ;  /* 0x0000001508147223 */ /* 0x002fc80000000019 */
[----:B---3--:R-:W-:-:S04]  /*1a00*/  FFMA R25, R9, R21, R20 ;  /* 0x0000001509197223 */ /* 0x008fc80000000014 */
[----:B----4-:R-:W-:-:S04]  /*1a10*/  FFMA R25, R10, R21, R25 ;  /* 0x000000150a197223 */ /* 0x010fc80000000019 */
[----:B-----5:R-:W-:-:S04]  /*1a20*/  FFMA R25, R0, R23, R25 ;  /* 0x0000001700197223 */ /* 0x020fc80000000019 */
[----:B------:R-:W-:-:S04]  /*1a30*/  FFMA R20, R18, R23, R25 ;  /* 0x0000001712147223 */ /* 0x000fc80000000019 */
[----:B------:R-:W-:-:S04]  /*1a40*/  FFMA R21, R17, R23, R20 ;  /* 0x0000001711157223 */ /* 0x000fc80000000014 */
[----:B------:R-:W-:-:S04]  /*1a50*/  FFMA R20, R16, R23, R21 ;  /* 0x0000001710147223 */ /* 0x000fc80000000015 */
[----:B------:R-:W-:-:S04]  /*1a60*/  FFMA R21, R15, R23, R20 ;  /* 0x000000170f157223 */ /* 0x000fc80000000014 */
[-C--:B------:R-:W-:Y:S02]  /*1a70*/  FFMA R20, R14, R23.reuse, R21 ;  /* 0x000000170e147223 */ /* 0x080fe40000000015 */
[----:B------:R-:W0:Y:S02]  /*1a80*/  LDS R21, [R19+UR4+0x80] ;  /* 0x0000800413157984 */ /* 0x000e240008000800 */
[----:B------:R-:W-:-:S04]  /*1a90*/  FFMA R25, R13, R23, R20 ;  /* 0x000000170d197223 */ /* 0x000fc80000000014 */
        /* <DEDUP_REMOVED lines=9> */
[----:B0-----:R-:W-:-:S04]  /*1b30*/  FFMA R25, R0, R21, R25 ;  /* 0x0000001500197223 */ /* 0x001fc80000000019 */
        /* <DEDUP_REMOVED lines=193> */
[-C--:B------:R-:W-:Y:S02]  /*2750*/  FFMA R25, R13, R23.reuse, R20 ;  /* 0x000000170d197223 */ /* 0x080fe40000000014 */
[----:B------:R-:W1:Y:S01]  /*2760*/  LDS R19, [R19+UR4+0x3c0] ;  /* 0x0003c00413137984 */ /* 0x000e620008000800 */
[----:B------:R-:W2:Y:S01]  /*2770*/  LDCU UR4, c[0x0][0x3a4] ;  /* 0x00007480ff0477ac */ /* 0x000ea20008000800 */
[----:B------:R-:W-:-:S04]  /*2780*/  FFMA R20, R12, R23, R25 ;  /* 0x000000170c147223 */ /* 0x000fc80000000019 */
[----:B------:R-:W-:-:S04]  /*2790*/  FFMA R25, R11, R23, R20 ;  /* 0x000000170b197223 */ /* 0x000fc80000000014 */
[----:B------:R-:W-:-:S04]  /*27a0*/  FFMA R20, R2, R23, R25 ;  /* 0x0000001702147223 */ /* 0x000fc80000000019 */
[----:B------:R-:W-:-:S04]  /*27b0*/  FFMA R20, R3, R23, R20 ;  /* 0x0000001703147223 */ /* 0x000fc80000000014 */
[----:B------:R-:W-:Y:S01]  /*27c0*/  FFMA R25, R5, R23, R20 ;  /* 0x0000001705197223 */ /* 0x000fe20000000014 */
[----:B--2---:R-:W-:-:S03]  /*27d0*/  ISETP.GE.AND P0, PT, R7, UR4, PT ;  /* 0x0000000407007c0c */ /* 0x004fc6000bf06270 */
[----:B------:R-:W-:Y:S01]  /*27e0*/  FFMA R25, R6, R23, R25 ;  /* 0x0000001706197223 */ /* 0x000fe20000000019 */
[----:B------:R-:W-:-:S03]  /*27f0*/  ISETP.GE.OR P0, PT, R4, UR5, P0 ;  /* 0x0000000504007c0c */ /* 0x000fc60008706670 */
        /* <DEDUP_REMOVED lines=19> */
[----:B-1----:R-:W-:-:S04]  /*2930*/  FFMA R23, R0, R19, R23 ;  /* 0x0000001300177223 */ /* 0x002fc80000000017 */
[----:B------:R-:W-:-:S04]  /*2940*/  FFMA R18, R18, R19, R23 ;  /* 0x0000001312127223 */ /* 0x000fc80000000017 */
[----:B------:R-:W-:-:S04]  /*2950*/  FFMA R17, R17, R19, R18 ;  /* 0x0000001311117223 */ /* 0x000fc80000000012 */
[----:B------:R-:W-:-:S04]  /*2960*/  FFMA R16, R16, R19, R17 ;  /* 0x0000001310107223 */ /* 0x000fc80000000011 */
[----:B------:R-:W-:-:S04]  /*2970*/  FFMA R15, R15, R19, R16 ;  /* 0x000000130f0f7223 */ /* 0x000fc80000000010 */
[----:B------:R-:W-:-:S04]  /*2980*/  FFMA R14, R14, R19, R15 ;  /* 0x000000130e0e7223 */ /* 0x000fc8000000000f */
[----:B------:R-:W-:-:S04]  /*2990*/  FFMA R13, R13, R19, R14 ;  /* 0x000000130d0d7223 */ /* 0x000fc8000000000e */
[----:B------:R-:W-:-:S04]  /*29a0*/  FFMA R12, R12, R19, R13 ;  /* 0x000000130c0c7223 */ /* 0x000fc8000000000d */
[----:B------:R-:W-:Y:S01]  /*29b0*/  FFMA R11, R11, R19, R12 ;  /* 0x000000130b0b7223 */ /* 0x000fe2000000000c */
[----:B------:R-:W-:Y:S06]  /*29c0*/  @P0 EXIT ;  /* 0x000000000000094d */ /* 0x000fec0003800000 */
[----:B------:R-:W0:Y:S01]  /*29d0*/  LDC.64 R12, c[0x0][0x390] ;  /* 0x0000e400ff0c7b82 */ /* 0x000e220000000a00 */
[----:B------:R-:W-:Y:S01]  /*29e0*/  FFMA R2, R2, R19, R11 ;  /* 0x0000001302027223 */ /* 0x000fe2000000000b */
[----:B------:R-:W-:-:S03]  /*29f0*/  IMAD R7, R4, UR4, R7 ;  /* 0x0000000404077c24 */ /* 0x000fc6000f8e0207 */
[----:B------:R-:W-:-:S04]  /*2a00*/  FFMA R2, R3, R19, R2 ;  /* 0x0000001303027223 */ /* 0x000fc80000000002 */
[----:B------:R-:W-:-:S04]  /*2a10*/  FFMA R5, R5, R19, R2 ;  /* 0x0000001305057223 */ /* 0x000fc80000000002 */
[----:B------:R-:W-:-:S04]  /*2a20*/  FFMA R5, R6, R19, R5 ;  /* 0x0000001306057223 */ /* 0x000fc80000000005 */
[----:B------:R-:W-:-:S04]  /*2a30*/  FFMA R8, R8, R19, R5 ;  /* 0x0000001308087223 */ /* 0x000fc80000000005 */
[----:B------:R-:W-:Y:S01]  /*2a40*/  FFMA R9, R9, R19, R8 ;  /* 0x0000001309097223 */ /* 0x000fe20000000008 */
[----:B0-----:R-:W-:-:S04]  /*2a50*/  IMAD.WIDE R12, R7, 0x4, R12 ;  /* 0x00000004070c7825 */ /* 0x001fc800078e020c */
[----:B------:R-:W-:-:S05]  /*2a60*/  FFMA R9, R10, R19, R9 ;  /* 0x000000130a097223 */ /* 0x000fca0000000009 */
[----:B------:R-:W-:Y:S01]  /*2a70*/  STG.E desc[UR10][R12.64], R9 ;  /* 0x000000090c007986 */ /* 0x000fe2000c10190a */
[----:B------:R-:W-:Y:S05]  /*2a80*/  EXIT ;  /* 0x000000000000794d */ /* 0x000fea0003800000 */
.L_x_20:
[----:B------:R-:W-:-:S00]  /*2a90*/  BRA `(.L_x_20) ;  /* 0xfffffffc00fc7947 */ /* 0x000fc0000383ffff */
[----:B------:R-:W-:-:S00]  /*2aa0*/  NOP ;  /* 0x0000000000007918 */ /* 0x000fc00000000000 */
        /* <DEDUP_REMOVED lines=13> */
.L_x_21:


//--------------------- .nv.shared._Z20matrixMultiplyKernelPfS_S_iiii --------------------------
	.section	.nv.shared._Z20matrixMultiplyKernelPfS_S_iiii,"aw",@nobits
	.sectionflags	@""
	.align	4
.nv.shared._Z20matrixMultiplyKernelPfS_S_iiii:
	.zero		3072


//--------------------- .nv.shared.reserved.0     --------------------------
	.section	.nv.shared.reserved.0,"aw",@nobits
	.weak		__nv_reservedSMEM_offset_0_alias
	.size		__nv_reservedSMEM_offset_0_alias, 0, 64
	.other		__nv_reservedSMEM_offset_0_alias,@"STO_CUDA_RESERVED_SHARED STV_DEFAULT"
__nv_reservedSMEM_offset_0_alias:
	.zero		0
	.zero		64


//--------------------- .nv.constant0._Z20matrixMultiplyKernelPfS_S_iiii --------------------------
	.section	.nv.constant0._Z20matrixMultiplyKernelPfS_S_iiii,"a",@progbits
	.sectionflags	@""
	.align	4
.nv.constant0._Z20matrixMultiplyKernelPfS_S_iiii:
	.zero		936


//--------------------- SYMBOLS --------------------------

	.type		.nv.reservedSmem.offset0,@object
	.size		.nv.reservedSmem.offset0,0x4
	.type		.nv.reservedSmem.cap,@object
	.size		.nv.reservedSmem.cap,0x4
